	.target	sm_100a

	.elftype	@"ET_EXEC"


//--------------------- .note.nv.tkinfo           --------------------------
	.section	.note.nv.tkinfo,"",@"SHT_NOTE"
	.sectionflags	@"SHF_NOTE_NV_TKINFO"
	.tkinfo
        /*0018*/ 	.word	0x00000002
        /*0030*/ 	.string	""
        /*0030*/ 	.string	"ptxas"
        /*0030*/ 	.string	"Cuda compilation tools, release 13.0, V13.0.88"
        /*0030*/ 	.string	"Build cuda_13.0.r13.0/compiler.36424714_0"
        /*0030*/ 	.string	"-arch sm_100a -m 64 "



//--------------------- .note.nv.cuinfo           --------------------------
	.section	.note.nv.cuinfo,"",@"SHT_NOTE"
	.sectionflags	@"SHF_NOTE_NV_CUINFO"
        /*0018*/ 	.short	0x0002
        /*001a*/ 	.short	0x0064
        /*001c*/ 	.short	0x0082
	.zero		2


//--------------------- .nv.info                  --------------------------
	.section	.nv.info,"",@"SHT_CUDA_INFO"
	.align	4


	//----- nvinfo : EIATTR_REGCOUNT
	.align		4
        /*0000*/ 	.byte	0x04, 0x2f
        /*0002*/ 	.short	(.L_19 - .L_18)
	.align		4
.L_18:
        /*0004*/ 	.word	index@(_ZN7cutlass13device_kernelINS_4gemm6kernel13GemmUniversalIN4cute5tupleIJiiiiEEENS1_10collective13CollectiveMmaINS1_35MainloopSm100TmaUmmaWarpSpecializedILi6ELi2ELi4ENS5_IJNS4_1CILi1EEESB_SB_EEEEENS5_IJNSA_ILi128EEESE_SE_EEENS_12float_e5m2_tENS5_IJSB_llEEESG_NS5_IJlSB_lEEENS4_8TiledMMAINS4_8MMA_AtomIJNS4_10MMA_TraitsINS4_19SM100_MMA_F8F6F4_SSEJSG_SG_fSE_SE_NS4_17integral_constantINS4_4UMMA5MajorELSP_1EEENSN_ISP_LSP_0EEENSN_INSO_7ScaleInELSS_0EEEST_EEEEEENS4_6LayoutISC_NS5_IJNSA_ILi0EEESX_SX_EEEEENS5_IJNS4_10UnderscoreES10_S10_EEEEENS4_13SM90_TMA_LOADENS4_14ComposedLayoutINS4_7SwizzleILi3ELi4ELi3EEENS4_18smem_ptr_flag_bitsILi8EEENSW_INS5_IJSE_NSA_ILi8EEEEEENS5_IJSB_SE_EEEEEEEvNS4_8identityES13_NS14_IS16_S18_NSW_INS5_IJS19_SE_EEENS5_IJSE_SB_EEEEEEEvS1E_EENS_8epilogue10collective18CollectiveEpilogueINS1K_23Sm100TmaWarpSpecializedILi2ELi2ELi64ELb0ELb0EEEJSF_NS5_IJNSW_ISE_SB_EENSW_INSA_ILi64EEESB_EEEEESG_SI_SG_SI_NS1K_6fusion15FusionCallbacksIS1O_NS1T_17LinearCombinationISG_fSG_fLNS_15FloatRoundStyleE2EEESF_S1S_JEEENS4_5SM1004TMEM4LOAD26SM100_TMEM_LOAD_32dp32b64xES13_NS14_INS15_ILi2ELi4ELi3EEES18_NSW_INS5_IJS19_S1Q_EEENS5_IJS1Q_SB_EEEEEEENS4_39AutoVectorizingCopyWithAssumedAlignmentILi128EEENS4_14SM90_TMA_STOREES27_S29_S29_EEEvvEEEEvNT_6ParamsE)
        /*0008*/ 	.word	0x000000e0


	//----- nvinfo : EIATTR_FRAME_SIZE
	.align		4
.L_19:
        /*000c*/ 	.byte	0x04, 0x11
        /*000e*/ 	.short	(.L_21 - .L_20)
	.align		4
.L_20:
        /*0010*/ 	.word	index@($__internal_2_$__cuda_sm10x_tcgen05_guardrail_trap_unallocated_columns_being_dealloced)
        /*0014*/ 	.word	0x00000000


	//----- nvinfo : EIATTR_FRAME_SIZE
	.align		4
.L_21:
        /*0018*/ 	.byte	0x04, 0x11
        /*001a*/ 	.short	(.L_23 - .L_22)
	.align		4
.L_22:
        /*001c*/ 	.word	index@($__internal_1_$__cuda_sm10x_tcgen05_guardrail_trap_phase_invalid_during_alloc)
        /*0020*/ 	.word	0x00000000


	//----- nvinfo : EIATTR_FRAME_SIZE
	.align		4
.L_23:
        /*0024*/ 	.byte	0x04, 0x11
        /*0026*/ 	.short	(.L_25 - .L_24)
	.align		4
.L_24:
        /*0028*/ 	.word	index@($__internal_0_$__cuda_sm10x_tcgen05_guardrail_trap_col_being_dealloced_not_returned_by_alloc)
        /*002c*/ 	.word	0x00000000


	//----- nvinfo : EIATTR_FRAME_SIZE
	.align		4
.L_25:
        /*0030*/ 	.byte	0x04, 0x11
        /*0032*/ 	.short	(.L_27 - .L_26)
	.align		4
.L_26:
        /*0034*/ 	.word	index@(_ZN7cutlass13device_kernelINS_4gemm6kernel13GemmUniversalIN4cute5tupleIJiiiiEEENS1_10collective13CollectiveMmaINS1_35MainloopSm100TmaUmmaWarpSpecializedILi6ELi2ELi4ENS5_IJNS4_1CILi1EEESB_SB_EEEEENS5_IJNSA_ILi128EEESE_SE_EEENS_12float_e5m2_tENS5_IJSB_llEEESG_NS5_IJlSB_lEEENS4_8TiledMMAINS4_8MMA_AtomIJNS4_10MMA_TraitsINS4_19SM100_MMA_F8F6F4_SSEJSG_SG_fSE_SE_NS4_17integral_constantINS4_4UMMA5MajorELSP_1EEENSN_ISP_LSP_0EEENSN_INSO_7ScaleInELSS_0EEEST_EEEEEENS4_6LayoutISC_NS5_IJNSA_ILi0EEESX_SX_EEEEENS5_IJNS4_10UnderscoreES10_S10_EEEEENS4_13SM90_TMA_LOADENS4_14ComposedLayoutINS4_7SwizzleILi3ELi4ELi3EEENS4_18smem_ptr_flag_bitsILi8EEENSW_INS5_IJSE_NSA_ILi8EEEEEENS5_IJSB_SE_EEEEEEEvNS4_8identityES13_NS14_IS16_S18_NSW_INS5_IJS19_SE_EEENS5_IJSE_SB_EEEEEEEvS1E_EENS_8epilogue10collective18CollectiveEpilogueINS1K_23Sm100TmaWarpSpecializedILi2ELi2ELi64ELb0ELb0EEEJSF_NS5_IJNSW_ISE_SB_EENSW_INSA_ILi64EEESB_EEEEESG_SI_SG_SI_NS1K_6fusion15FusionCallbacksIS1O_NS1T_17LinearCombinationISG_fSG_fLNS_15FloatRoundStyleE2EEESF_S1S_JEEENS4_5SM1004TMEM4LOAD26SM100_TMEM_LOAD_32dp32b64xES13_NS14_INS15_ILi2ELi4ELi3EEES18_NSW_INS5_IJS19_S1Q_EEENS5_IJS1Q_SB_EEEEEEENS4_39AutoVectorizingCopyWithAssumedAlignmentILi128EEENS4_14SM90_TMA_STOREES27_S29_S29_EEEvvEEEEvNT_6ParamsE)
        /*0038*/ 	.word	0x00000000


	//----- nvinfo : EIATTR_MIN_STACK_SIZE
	.align		4
.L_27:
        /*003c*/ 	.byte	0x04, 0x12
        /*003e*/ 	.short	(.L_29 - .L_28)
	.align		4
.L_28:
        /*0040*/ 	.word	index@(_ZN7cutlass13device_kernelINS_4gemm6kernel13GemmUniversalIN4cute5tupleIJiiiiEEENS1_10collective13CollectiveMmaINS1_35MainloopSm100TmaUmmaWarpSpecializedILi6ELi2ELi4ENS5_IJNS4_1CILi1EEESB_SB_EEEEENS5_IJNSA_ILi128EEESE_SE_EEENS_12float_e5m2_tENS5_IJSB_llEEESG_NS5_IJlSB_lEEENS4_8TiledMMAINS4_8MMA_AtomIJNS4_10MMA_TraitsINS4_19SM100_MMA_F8F6F4_SSEJSG_SG_fSE_SE_NS4_17integral_constantINS4_4UMMA5MajorELSP_1EEENSN_ISP_LSP_0EEENSN_INSO_7ScaleInELSS_0EEEST_EEEEEENS4_6LayoutISC_NS5_IJNSA_ILi0EEESX_SX_EEEEENS5_IJNS4_10UnderscoreES10_S10_EEEEENS4_13SM90_TMA_LOADENS4_14ComposedLayoutINS4_7SwizzleILi3ELi4ELi3EEENS4_18smem_ptr_flag_bitsILi8EEENSW_INS5_IJSE_NSA_ILi8EEEEEENS5_IJSB_SE_EEEEEEEvNS4_8identityES13_NS14_IS16_S18_NSW_INS5_IJS19_SE_EEENS5_IJSE_SB_EEEEEEEvS1E_EENS_8epilogue10collective18CollectiveEpilogueINS1K_23Sm100TmaWarpSpecializedILi2ELi2ELi64ELb0ELb0EEEJSF_NS5_IJNSW_ISE_SB_EENSW_INSA_ILi64EEESB_EEEEESG_SI_SG_SI_NS1K_6fusion15FusionCallbacksIS1O_NS1T_17LinearCombinationISG_fSG_fLNS_15FloatRoundStyleE2EEESF_S1S_JEEENS4_5SM1004TMEM4LOAD26SM100_TMEM_LOAD_32dp32b64xES13_NS14_INS15_ILi2ELi4ELi3EEES18_NSW_INS5_IJS19_S1Q_EEENS5_IJS1Q_SB_EEEEEEENS4_39AutoVectorizingCopyWithAssumedAlignmentILi128EEENS4_14SM90_TMA_STOREES27_S29_S29_EEEvvEEEEvNT_6ParamsE)
        /*0044*/ 	.word	0x00000000
.L_29:


//--------------------- .nv.compat                --------------------------
	.section	.nv.compat,"",@"SHT_CUDA_COMPAT_INFO"
	.align	4
        /*0000*/ 	.byte	0x02, 0x09, 0x01, 0x00, 0x02, 0x02, 0x02, 0x00, 0x02, 0x05, 0x05, 0x00, 0x03, 0x07, 0x01, 0x01
        /*0010*/ 	.byte	0x02, 0x03, 0x01, 0x00, 0x02, 0x06, 0x01, 0x00, 0x04, 0x0b, 0x08, 0x00, 0x09, 0x00, 0x00, 0x00
        /*0020*/ 	.byte	0x00, 0x00, 0x00, 0x00


//--------------------- .nv.info._ZN7cutlass13device_kernelINS_4gemm6kernel13GemmUniversalIN4cute5tupleIJiiiiEEENS1_10collective13CollectiveMmaINS1_35MainloopSm100TmaUmmaWarpSpecializedILi6ELi2ELi4ENS5_IJNS4_1CILi1EEESB_SB_EEEEENS5_IJNSA_ILi128EEESE_SE_EEENS_12float_e5m2_tENS5_IJSB_llEEESG_NS5_IJlSB_lEEENS4_8TiledMMAINS4_8MMA_AtomIJNS4_10MMA_TraitsINS4_19SM100_MMA_F8F6F4_SSEJSG_SG_fSE_SE_NS4_17integral_constantINS4_4UMMA5MajorELSP_1EEENSN_ISP_LSP_0EEENSN_INSO_7ScaleInELSS_0EEEST_EEEEEENS4_6LayoutISC_NS5_IJNSA_ILi0EEESX_SX_EEEEENS5_IJNS4_10UnderscoreES10_S10_EEEEENS4_13SM90_TMA_LOADENS4_14ComposedLayoutINS4_7SwizzleILi3ELi4ELi3EEENS4_18smem_ptr_flag_bitsILi8EEENSW_INS5_IJSE_NSA_ILi8EEEEEENS5_IJSB_SE_EEEEEEEvNS4_8identityES13_NS14_IS16_S18_NSW_INS5_IJS19_SE_EEENS5_IJSE_SB_EEEEEEEvS1E_EENS_8epilogue10collective18CollectiveEpilogueINS1K_23Sm100TmaWarpSpecializedILi2ELi2ELi64ELb0ELb0EEEJSF_NS5_IJNSW_ISE_SB_EENSW_INSA_ILi64EEESB_EEEEESG_SI_SG_SI_NS1K_6fusion15FusionCallbacksIS1O_NS1T_17LinearCombinationISG_fSG_fLNS_15FloatRoundStyleE2EEESF_S1S_JEEENS4_5SM1004TMEM4LOAD26SM100_TMEM_LOAD_32dp32b64xES13_NS14_INS15_ILi2ELi4ELi3EEES18_NSW_INS5_IJS19_S1Q_EEENS5_IJS1Q_SB_EEEEEEENS4_39AutoVectorizingCopyWithAssumedAlignmentILi128EEENS4_14SM90_TMA_STOREES27_S29_S29_EEEvvEEEEvNT_6ParamsE --------------------------
	.section	.nv.info._ZN7cutlass13device_kernelINS_4gemm6kernel13GemmUniversalIN4cute5tupleIJiiiiEEENS1_10collective13CollectiveMmaINS1_35MainloopSm100TmaUmmaWarpSpecializedILi6ELi2ELi4ENS5_IJNS4_1CILi1EEESB_SB_EEEEENS5_IJNSA_ILi128EEESE_SE_EEENS_12float_e5m2_tENS5_IJSB_llEEESG_NS5_IJlSB_lEEENS4_8TiledMMAINS4_8MMA_AtomIJNS4_10MMA_TraitsINS4_19SM100_MMA_F8F6F4_SSEJSG_SG_fSE_SE_NS4_17integral_constantINS4_4UMMA5MajorELSP_1EEENSN_ISP_LSP_0EEENSN_INSO_7ScaleInELSS_0EEEST_EEEEEENS4_6LayoutISC_NS5_IJNSA_ILi0EEESX_SX_EEEEENS5_IJNS4_10UnderscoreES10_S10_EEEEENS4_13SM90_TMA_LOADENS4_14ComposedLayoutINS4_7SwizzleILi3ELi4ELi3EEENS4_18smem_ptr_flag_bitsILi8EEENSW_INS5_IJSE_NSA_ILi8EEEEEENS5_IJSB_SE_EEEEEEEvNS4_8identityES13_NS14_IS16_S18_NSW_INS5_IJS19_SE_EEENS5_IJSE_SB_EEEEEEEvS1E_EENS_8epilogue10collective18CollectiveEpilogueINS1K_23Sm100TmaWarpSpecializedILi2ELi2ELi64ELb0ELb0EEEJSF_NS5_IJNSW_ISE_SB_EENSW_INSA_ILi64EEESB_EEEEESG_SI_SG_SI_NS1K_6fusion15FusionCallbacksIS1O_NS1T_17LinearCombinationISG_fSG_fLNS_15FloatRoundStyleE2EEESF_S1S_JEEENS4_5SM1004TMEM4LOAD26SM100_TMEM_LOAD_32dp32b64xES13_NS14_INS15_ILi2ELi4ELi3EEES18_NSW_INS5_IJS19_S1Q_EEENS5_IJS1Q_SB_EEEEEEENS4_39AutoVectorizingCopyWithAssumedAlignmentILi128EEENS4_14SM90_TMA_STOREES27_S29_S29_EEEvvEEEEvNT_6ParamsE,"",@"SHT_CUDA_INFO"
	.sectionflags	@""
	.align	4


	//----- nvinfo : EIATTR_CUDA_API_VERSION
	.align		4
        /*0000*/ 	.byte	0x04, 0x37
        /*0002*/ 	.short	(.L_31 - .L_30)
.L_30:
        /*0004*/ 	.word	0x00000082


	//----- nvinfo : EIATTR_KPARAM_INFO
	.align		4
.L_31:
        /*0008*/ 	.byte	0x04, 0x17
        /*000a*/ 	.short	(.L_33 - .L_32)
.L_32:
        /*000c*/ 	.word	0x00000000
        /*0010*/ 	.short	0x0000
        /*0012*/ 	.short	0x0000
        /*0014*/ 	.byte	0x00, 0xf0, 0x01, 0x20


	//----- nvinfo : EIATTR_AT_ENTRY_FRAGMENTS
	.align		4
.L_33:
        /*0018*/ 	.byte	0x04, 0x4f
        /*001a*/ 	.short	(.L_35 - .L_34)


	//   ....[0]....
.L_34:
        /*001c*/ 	.word	0x00000006


	//----- nvinfo : EIATTR_RESERVED_SMEM_USED
	.align		4
.L_35:
        /*0020*/ 	.byte	0x01, 0x41
	.zero		2


	//----- nvinfo : EIATTR_SPARSE_MMA_MASK
	.align		4
        /*0024*/ 	.byte	0x03, 0x50
        /*0026*/ 	.short	0x0000


	//----- nvinfo : EIATTR_TCGEN05_1CTA_USED
	.align		4
        /*0028*/ 	.byte	0x01, 0x51
	.zero		2


	//----- nvinfo : EIATTR_MAXREG_COUNT
	.align		4
        /*002c*/ 	.byte	0x03, 0x1b
        /*002e*/ 	.short	0x00ff


	//----- nvinfo : EIATTR_NUM_BARRIERS
	.align		4
        /*0030*/ 	.byte	0x02, 0x4c
        /*0032*/ 	.byte	0x07
	.zero		1


	//----- nvinfo : EIATTR_EXTERNS
	.align		4
        /*0034*/ 	.byte	0x04, 0x0f
        /*0036*/ 	.short	(.L_37 - .L_36)


	//   ....[0]....
	.align		4
.L_36:
        /*0038*/ 	.word	index@(__assertfail)


	//----- nvinfo : EIATTR_MERCURY_ISA_VERSION
	.align		4
.L_37:
        /*003c*/ 	.byte	0x03, 0x5f
        /*003e*/ 	.short	0x0101


	//----- nvinfo : EIATTR_INT_WARP_WIDE_INSTR_OFFSETS
	.align		4
        /*0040*/ 	.byte	0x04, 0x31
        /*0042*/ 	.short	(.L_39 - .L_38)


	//   ....[0]....
.L_38:
        /*0044*/ 	.word	0x00001dc0


	//   ....[1]....
        /*0048*/ 	.word	0x00003920


	//   ....[2]....
        /*004c*/ 	.word	0x00003940


	//   ....[3]....
        /*0050*/ 	.word	0x00003970


	//   ....[4]....
        /*0054*/ 	.word	0x000042a0


	//   ....[5]....
        /*0058*/ 	.word	0x00004310


	//   ....[6]....
        /*005c*/ 	.word	0x000044f0


	//   ....[7]....
        /*0060*/ 	.word	0x00004650


	//----- nvinfo : EIATTR_COOP_GROUP_MASK_REGIDS
	.align		4
.L_39:
        /*0064*/ 	.byte	0x04, 0x29
        /*0066*/ 	.short	(.L_41 - .L_40)


	//   ....[0]....
.L_40:
        /*0068*/ 	.word	0xffffffff


	//   ....[1]....
        /*006c*/ 	.word	0xffffffff


	//   ....[2]....
        /*0070*/ 	.word	0xffffffff


	//   ....[3]....
        /*0074*/ 	.word	0xffffffff


	//   ....[4]....
        /*0078*/ 	.word	0xffffffff


	//   ....[5]....
        /*007c*/ 	.word	0xffffffff


	//   ....[6]....
        /*0080*/ 	.word	0xffffffff


	//   ....[7]....
        /*0084*/ 	.word	0xffffffff


	//   ....[8]....
        /*0088*/ 	.word	0xffffffff


	//   ....[9]....
        /*008c*/ 	.word	0xffffffff


	//   ....[10]....
        /*0090*/ 	.word	0xffffffff


	//   ....[11]....
        /*0094*/ 	.word	0xffffffff


	//   ....[12]....
        /*0098*/ 	.word	0xffffffff


	//----- nvinfo : EIATTR_COOP_GROUP_INSTR_OFFSETS
	.align		4
.L_41:
        /*009c*/ 	.byte	0x04, 0x28
        /*009e*/ 	.short	(.L_43 - .L_42)


	//   ....[0]....
.L_42:
        /*00a0*/ 	.word	0x00000090


	//   ....[1]....
        /*00a4*/ 	.word	0x000004d0


	//   ....[2]....
        /*00a8*/ 	.word	0x00000680


	//   ....[3]....
        /*00ac*/ 	.word	0x000007e0


	//   ....[4]....
        /*00b0*/ 	.word	0x000008e0


	//   ....[5]....
        /*00b4*/ 	.word	0x00000a50


	//   ....[6]....
        /*00b8*/ 	.word	0x00000bf0


	//   ....[7]....
        /*00bc*/ 	.word	0x00001ca0


	//   ....[8]....
        /*00c0*/ 	.word	0x00002ba0


	//   ....[9]....
        /*00c4*/ 	.word	0x00002db0


	//   ....[10]....
        /*00c8*/ 	.word	0x00002de0


	//   ....[11]....
        /*00cc*/ 	.word	0x00003800


	//   ....[12]....
        /*00d0*/ 	.word	0x00003a30


	//----- nvinfo : EIATTR_VRC_CTA_INIT_COUNT
	.align		4
.L_43:
        /*00d4*/ 	.byte	0x02, 0x4a
        /*00d6*/ 	.byte	0x80
	.zero		1


	//----- nvinfo : EIATTR_SYSCALL_OFFSETS
	.align		4
        /*00d8*/ 	.byte	0x04, 0x46
        /*00da*/ 	.short	(.L_45 - .L_44)


	//   ....[0]....
.L_44:
        /*00dc*/ 	.word	0x00005080


	//   ....[1]....
        /*00e0*/ 	.word	0x000051c0


	//   ....[2]....
        /*00e4*/ 	.word	0x00005a20


	//   ....[3]....
        /*00e8*/ 	.word	0x00007030


	//----- nvinfo : EIATTR_MBARRIER_INSTR_OFFSETS
	.align		4
.L_45:
        /*00ec*/ 	.byte	0x04, 0x39
        /*00ee*/ 	.short	(.L_47 - .L_46)


	//   ....[0]....
.L_46:
        /*00f0*/ 	.word	0x000005b0
        /*00f4*/ 	.word	0x000000ff
        /*00f8*/ 	.word	0x00000000
        /*00fc*/ 	.short	0x0100
        /*00fe*/ 	.byte	0x05
	.zero		1


	//   ....[1]....
        /*0100*/ 	.word	0x000005c0
        /*0104*/ 	.word	0x000000ff
        /*0108*/ 	.word	0x00000030
        /*010c*/ 	.short	0x0100
        /*010e*/ 	.byte	0x05
	.zero		1


	//   ....[2]....
        /*0110*/ 	.word	0x000005d0
        /*0114*/ 	.word	0x000000ff
        /*0118*/ 	.word	0x00000008
        /*011c*/ 	.short	0x0100
        /*011e*/ 	.byte	0x05
	.zero		1


	//   ....[3]....
        /*0120*/ 	.word	0x000005e0
        /*0124*/ 	.word	0x000000ff
        /*0128*/ 	.word	0x00000038
        /*012c*/ 	.short	0x0100
        /*012e*/ 	.byte	0x05
	.zero		1


	//   ....[4]....
        /*0130*/ 	.word	0x000005f0
        /*0134*/ 	.word	0x000000ff
        /*0138*/ 	.word	0x00000010
        /*013c*/ 	.short	0x0100
        /*013e*/ 	.byte	0x05
	.zero		1


	//   ....[5]....
        /*0140*/ 	.word	0x00000600
        /*0144*/ 	.word	0x000000ff
        /*0148*/ 	.word	0x00000040
        /*014c*/ 	.short	0x0100
        /*014e*/ 	.byte	0x05
	.zero		1


	//   ....[6]....
        /*0150*/ 	.word	0x00000610
        /*0154*/ 	.word	0x000000ff
        /*0158*/ 	.word	0x00000018
        /*015c*/ 	.short	0x0100
        /*015e*/ 	.byte	0x05
	.zero		1


	//   ....[7]....
        /*0160*/ 	.word	0x00000620
        /*0164*/ 	.word	0x000000ff
        /*0168*/ 	.word	0x00000048
        /*016c*/ 	.short	0x0100
        /*016e*/ 	.byte	0x05
	.zero		1


	//   ....[8]....
        /*0170*/ 	.word	0x00000630
        /*0174*/ 	.word	0x000000ff
        /*0178*/ 	.word	0x00000020
        /*017c*/ 	.short	0x0100
        /*017e*/ 	.byte	0x05
	.zero		1


	//   ....[9]....
        /*0180*/ 	.word	0x00000640
        /*0184*/ 	.word	0x000000ff
        /*0188*/ 	.word	0x00000050
        /*018c*/ 	.short	0x0100
        /*018e*/ 	.byte	0x05
	.zero		1


	//   ....[10]....
        /*0190*/ 	.word	0x00000650
        /*0194*/ 	.word	0x000000ff
        /*0198*/ 	.word	0x00000028
        /*019c*/ 	.short	0x0100
        /*019e*/ 	.byte	0x05
	.zero		1


	//   ....[11]....
        /*01a0*/ 	.word	0x00000660
        /*01a4*/ 	.word	0x000000ff
        /*01a8*/ 	.word	0x00000058
        /*01ac*/ 	.short	0x0100
        /*01ae*/ 	.byte	0x05
	.zero		1


	//   ....[12]....
        /*01b0*/ 	.word	0x00000790
        /*01b4*/ 	.word	0x000000ff
        /*01b8*/ 	.word	0x00000060
        /*01bc*/ 	.short	0x0100
        /*01be*/ 	.byte	0x07
	.zero		1


	//   ....[13]....
        /*01c0*/ 	.word	0x000007a0
        /*01c4*/ 	.word	0x000000ff
        /*01c8*/ 	.word	0x00000070
        /*01cc*/ 	.short	0x0100
        /*01ce*/ 	.byte	0x07
	.zero		1


	//   ....[14]....
        /*01d0*/ 	.word	0x000007b0
        /*01d4*/ 	.word	0x000000ff
        /*01d8*/ 	.word	0x00000068
        /*01dc*/ 	.short	0x0100
        /*01de*/ 	.byte	0x07
	.zero		1


	//   ....[15]....
        /*01e0*/ 	.word	0x000007c0
        /*01e4*/ 	.word	0x000000ff
        /*01e8*/ 	.word	0x00000078
        /*01ec*/ 	.short	0x0100
        /*01ee*/ 	.byte	0x07
	.zero		1


	//   ....[16]....
        /*01f0*/ 	.word	0x000008b0
        /*01f4*/ 	.word	0x000000ff
        /*01f8*/ 	.word	0x00000080
        /*01fc*/ 	.short	0x0100
        /*01fe*/ 	.byte	0x05
	.zero		1


	//   ....[17]....
        /*0200*/ 	.word	0x000008c0
        /*0204*/ 	.word	0x000000ff
        /*0208*/ 	.word	0x00000088
        /*020c*/ 	.short	0x0100
        /*020e*/ 	.byte	0x05
	.zero		1


	//   ....[18]....
        /*0210*/ 	.word	0x00000a00
        /*0214*/ 	.word	0x000000ff
        /*0218*/ 	.word	0x00000090
        /*021c*/ 	.short	0x0100
        /*021e*/ 	.byte	0x05
	.zero		1


	//   ....[19]....
        /*0220*/ 	.word	0x00000a10
        /*0224*/ 	.word	0x000000ff
        /*0228*/ 	.word	0x000000a0
        /*022c*/ 	.short	0x0100
        /*022e*/ 	.byte	0x05
	.zero		1


	//   ....[20]....
        /*0230*/ 	.word	0x00000a20
        /*0234*/ 	.word	0x000000ff
        /*0238*/ 	.word	0x00000098
        /*023c*/ 	.short	0x0100
        /*023e*/ 	.byte	0x05
	.zero		1


	//   ....[21]....
        /*0240*/ 	.word	0x00000a30
        /*0244*/ 	.word	0x000000ff
        /*0248*/ 	.word	0x000000a8
        /*024c*/ 	.short	0x0100
        /*024e*/ 	.byte	0x05
	.zero		1


	//   ....[22]....
        /*0250*/ 	.word	0x00000b60
        /*0254*/ 	.word	0x000000ff
        /*0258*/ 	.word	0x000000b0
        /*025c*/ 	.short	0x0100
        /*025e*/ 	.byte	0x07
	.zero		1


	//   ....[23]....
        /*0260*/ 	.word	0x00000b70
        /*0264*/ 	.word	0x000000ff
        /*0268*/ 	.word	0x000000d0
        /*026c*/ 	.short	0x0100
        /*026e*/ 	.byte	0x07
	.zero		1


	//   ....[24]....
        /*0270*/ 	.word	0x00000b80
        /*0274*/ 	.word	0x000000ff
        /*0278*/ 	.word	0x000000b8
        /*027c*/ 	.short	0x0100
        /*027e*/ 	.byte	0x07
	.zero		1


	//   ....[25]....
        /*0280*/ 	.word	0x00000b90
        /*0284*/ 	.word	0x000000ff
        /*0288*/ 	.word	0x000000d8
        /*028c*/ 	.short	0x0100
        /*028e*/ 	.byte	0x07
	.zero		1


	//   ....[26]....
        /*0290*/ 	.word	0x00000ba0
        /*0294*/ 	.word	0x000000ff
        /*0298*/ 	.word	0x000000c0
        /*029c*/ 	.short	0x0100
        /*029e*/ 	.byte	0x07
	.zero		1


	//   ....[27]....
        /*02a0*/ 	.word	0x00000bb0
        /*02a4*/ 	.word	0x000000ff
        /*02a8*/ 	.word	0x000000e0
        /*02ac*/ 	.short	0x0100
        /*02ae*/ 	.byte	0x07
	.zero		1


	//   ....[28]....
        /*02b0*/ 	.word	0x00000bc0
        /*02b4*/ 	.word	0x000000ff
        /*02b8*/ 	.word	0x000000c8
        /*02bc*/ 	.short	0x0100
        /*02be*/ 	.byte	0x07
	.zero		1


	//   ....[29]....
        /*02c0*/ 	.word	0x00000bd0
        /*02c4*/ 	.word	0x000000ff
        /*02c8*/ 	.word	0x000000e8
        /*02cc*/ 	.short	0x0100
        /*02ce*/ 	.byte	0x07
	.zero		1


	//   ....[30]....
        /*02d0*/ 	.word	0x00000cc0
        /*02d4*/ 	.word	0x000000ff
        /*02d8*/ 	.word	0x000000f0
        /*02dc*/ 	.short	0x0100
        /*02de*/ 	.byte	0x05
	.zero		1


	//   ....[31]....
        /*02e0*/ 	.word	0x00000cd0
        /*02e4*/ 	.word	0x000000ff
        /*02e8*/ 	.word	0x00000100
        /*02ec*/ 	.short	0x0100
        /*02ee*/ 	.byte	0x05
	.zero		1


	//   ....[32]....
        /*02f0*/ 	.word	0x00000ce0
        /*02f4*/ 	.word	0x000000ff
        /*02f8*/ 	.word	0x000000f8
        /*02fc*/ 	.short	0x0100
        /*02fe*/ 	.byte	0x05
	.zero		1


	//   ....[33]....
        /*0300*/ 	.word	0x00000cf0
        /*0304*/ 	.word	0x000000ff
        /*0308*/ 	.word	0x00000108
        /*030c*/ 	.short	0x0100
        /*030e*/ 	.byte	0x05
	.zero		1


	//   ....[34]....
        /*0310*/ 	.word	0x000015c0
        /*0314*/ 	.word	0x00000003
        /*0318*/ 	.word	0x00000100
        /*031c*/ 	.short	0x010a
        /*031e*/ 	.byte	0xff
	.zero		1


	//   ....[35]....
        /*0320*/ 	.word	0x000015f0
        /*0324*/ 	.word	0x00000003
        /*0328*/ 	.word	0x000000f0
        /*032c*/ 	.short	0x0101
        /*032e*/ 	.byte	0xff
	.zero		1


	//   ....[36]....
        /*0330*/ 	.word	0x000016c0
        /*0334*/ 	.word	0x000000ff
        /*0338*/ 	.word	0x00000030
        /*033c*/ 	.short	0x010a
        /*033e*/ 	.byte	0x08
	.zero		1


	//   ....[37]....
        /*0340*/ 	.word	0x00001760
        /*0344*/ 	.word	0x000000ff
        /*0348*/ 	.word	0x00000030
        /*034c*/ 	.short	0x010a
        /*034e*/ 	.byte	0x21
	.zero		1


	//   ....[38]....
        /*0350*/ 	.word	0x000018c0
        /*0354*/ 	.word	0x000000ff
        /*0358*/ 	.word	0x00000030
        /*035c*/ 	.short	0x010a
        /*035e*/ 	.byte	0x08
	.zero		1


	//   ....[39]....
        /*0360*/ 	.word	0x000019b0
        /*0364*/ 	.word	0x000000ff
        /*0368*/ 	.word	0x00000088
        /*036c*/ 	.short	0x0101
        /*036e*/ 	.byte	0x04
	.zero		1


	//   ....[40]....
        /*0370*/ 	.word	0x000019d0
        /*0374*/ 	.word	0x000000ff
        /*0378*/ 	.word	0x00000030
        /*037c*/ 	.short	0x010a
        /*037e*/ 	.byte	0x08
	.zero		1


	//   ....[41]....
        /*0380*/ 	.word	0x00001a50
        /*0384*/ 	.word	0x000000ff
        /*0388*/ 	.word	0x00000030
        /*038c*/ 	.short	0x010a
        /*038e*/ 	.byte	0x11
	.zero		1


	//   ....[42]....
        /*0390*/ 	.word	0x00001bb0
        /*0394*/ 	.word	0x000000ff
        /*0398*/ 	.word	0x00000030
        /*039c*/ 	.short	0x010a
        /*039e*/ 	.byte	0x08
	.zero		1


	//   ....[43]....
        /*03a0*/ 	.word	0x00001cd0
        /*03a4*/ 	.word	0x00000002
        /*03a8*/ 	.word	0x00000090
        /*03ac*/ 	.short	0x010a
        /*03ae*/ 	.byte	0xff
	.zero		1


	//   ....[44]....
        /*03b0*/ 	.word	0x00001d90
        /*03b4*/ 	.word	0x00000002
        /*03b8*/ 	.word	0x00000000
        /*03bc*/ 	.short	0x0101
        /*03be*/ 	.byte	0xff
	.zero		1


	//   ....[45]....
        /*03c0*/ 	.word	0x000022f0
        /*03c4*/ 	.word	0x000000ff
        /*03c8*/ 	.word	0x00000000
        /*03cc*/ 	.short	0x010a
        /*03ce*/ 	.byte	0x05
	.zero		1


	//   ....[46]....
        /*03d0*/ 	.word	0x00002380
        /*03d4*/ 	.word	0x000000ff
        /*03d8*/ 	.word	0x00000000
        /*03dc*/ 	.short	0x010a
        /*03de*/ 	.byte	0x05
	.zero		1


	//   ....[47]....
        /*03e0*/ 	.word	0x00002410
        /*03e4*/ 	.word	0x000000ff
        /*03e8*/ 	.word	0x00000000
        /*03ec*/ 	.short	0x010a
        /*03ee*/ 	.byte	0x05
	.zero		1


	//   ....[48]....
        /*03f0*/ 	.word	0x000024a0
        /*03f4*/ 	.word	0x000000ff
        /*03f8*/ 	.word	0x00000000
        /*03fc*/ 	.short	0x010a
        /*03fe*/ 	.byte	0x05
	.zero		1


	//   ....[49]....
        /*0400*/ 	.word	0x00002530
        /*0404*/ 	.word	0x000000ff
        /*0408*/ 	.word	0x00000000
        /*040c*/ 	.short	0x010a
        /*040e*/ 	.byte	0x05
	.zero		1


	//   ....[50]....
        /*0410*/ 	.word	0x000025d0
        /*0414*/ 	.word	0x00000000
        /*0418*/ 	.word	0x00000000
        /*041c*/ 	.short	0x010a
        /*041e*/ 	.byte	0xff
	.zero		1


	//   ....[51]....
        /*0420*/ 	.word	0x000026f0
        /*0424*/ 	.word	0x00000000
        /*0428*/ 	.word	0x000000f0
        /*042c*/ 	.short	0x010a
        /*042e*/ 	.byte	0xff
	.zero		1


	//   ....[52]....
        /*0430*/ 	.word	0x00002750
        /*0434*/ 	.word	0x00000004
        /*0438*/ 	.word	0x00000000
        /*043c*/ 	.short	0x0101
        /*043e*/ 	.byte	0xff
	.zero		1


	//   ....[53]....
        /*0440*/ 	.word	0x00002770
        /*0444*/ 	.word	0x000000ff
        /*0448*/ 	.word	0x000000a0
        /*044c*/ 	.short	0x010a
        /*044e*/ 	.byte	0x05
	.zero		1


	//   ....[54]....
        /*0450*/ 	.word	0x00002890
        /*0454*/ 	.word	0x00000000
        /*0458*/ 	.word	0x00000090
        /*045c*/ 	.short	0x010a
        /*045e*/ 	.byte	0xff
	.zero		1


	//   ....[55]....
        /*0460*/ 	.word	0x000029a0
        /*0464*/ 	.word	0x00000000
        /*0468*/ 	.word	0x00000000
        /*046c*/ 	.short	0x0101
        /*046e*/ 	.byte	0xff
	.zero		1


	//   ....[56]....
        /*0470*/ 	.word	0x00002a30
        /*0474*/ 	.word	0x000000ff
        /*0478*/ 	.word	0x000000a0
        /*047c*/ 	.short	0x0106
        /*047e*/ 	.byte	0x05
	.zero		1


	//   ....[57]....
        /*0480*/ 	.word	0x00002a50
        /*0484*/ 	.word	0x000000ff
        /*0488*/ 	.word	0x000000a0
        /*048c*/ 	.short	0x010a
        /*048e*/ 	.byte	0x05
	.zero		1


	//   ....[58]....
        /*0490*/ 	.word	0x00002ae0
        /*0494*/ 	.word	0x000000ff
        /*0498*/ 	.word	0x000000a0
        /*049c*/ 	.short	0x0106
        /*049e*/ 	.byte	0x04
	.zero		1


	//   ....[59]....
        /*04a0*/ 	.word	0x00002b20
        /*04a4*/ 	.word	0x00000000
        /*04a8*/ 	.word	0x000000a0
        /*04ac*/ 	.short	0x010a
        /*04ae*/ 	.byte	0xff
	.zero		1


	//   ....[60]....
        /*04b0*/ 	.word	0x00003050
        /*04b4*/ 	.word	0x00000000
        /*04b8*/ 	.word	0x00000090
        /*04bc*/ 	.short	0x010a
        /*04be*/ 	.byte	0xff
	.zero		1


	//   ....[61]....
        /*04c0*/ 	.word	0x00003160
        /*04c4*/ 	.word	0x00000003
        /*04c8*/ 	.word	0x00000000
        /*04cc*/ 	.short	0x0101
        /*04ce*/ 	.byte	0xff
	.zero		1


	//   ....[62]....
        /*04d0*/ 	.word	0x00003170
        /*04d4*/ 	.word	0x000000ff
        /*04d8*/ 	.word	0x00000000
        /*04dc*/ 	.short	0x010a
        /*04de*/ 	.byte	0x06
	.zero		1


	//   ....[63]....
        /*04e0*/ 	.word	0x00003190
        /*04e4*/ 	.word	0x000000ff
        /*04e8*/ 	.word	0x000000d0
        /*04ec*/ 	.short	0x010a
        /*04ee*/ 	.byte	0x07
	.zero		1


	//   ....[64]....
        /*04f0*/ 	.word	0x00003260
        /*04f4*/ 	.word	0x000000ff
        /*04f8*/ 	.word	0x00000000
        /*04fc*/ 	.short	0x010a
        /*04fe*/ 	.byte	0x06
	.zero		1


	//   ....[65]....
        /*0500*/ 	.word	0x00003390
        /*0504*/ 	.word	0x000000ff
        /*0508*/ 	.word	0x00000000
        /*050c*/ 	.short	0x010a
        /*050e*/ 	.byte	0x1a
	.zero		1


	//   ....[66]....
        /*0510*/ 	.word	0x00003630
        /*0514*/ 	.word	0x000000ff
        /*0518*/ 	.word	0x00000000
        /*051c*/ 	.short	0x010a
        /*051e*/ 	.byte	0x06
	.zero		1


	//   ....[67]....
        /*0520*/ 	.word	0x000036c0
        /*0524*/ 	.word	0x000000ff
        /*0528*/ 	.word	0x00000000
        /*052c*/ 	.short	0x010a
        /*052e*/ 	.byte	0x06
	.zero		1


	//   ....[68]....
        /*0530*/ 	.word	0x00003750
        /*0534*/ 	.word	0x000000ff
        /*0538*/ 	.word	0x00000000
        /*053c*/ 	.short	0x010a
        /*053e*/ 	.byte	0x06
	.zero		1


	//   ....[69]....
        /*0540*/ 	.word	0x000037e0
        /*0544*/ 	.word	0x000000ff
        /*0548*/ 	.word	0x00000000
        /*054c*/ 	.short	0x010a
        /*054e*/ 	.byte	0x07
	.zero		1


	//   ....[70]....
        /*0550*/ 	.word	0x00003c40
        /*0554*/ 	.word	0x00000000
        /*0558*/ 	.word	0x00000090
        /*055c*/ 	.short	0x010a
        /*055e*/ 	.byte	0xff
	.zero		1


	//   ....[71]....
        /*0560*/ 	.word	0x00003d00
        /*0564*/ 	.word	0x00000000
        /*0568*/ 	.word	0x00000000
        /*056c*/ 	.short	0x0101
        /*056e*/ 	.byte	0xff
	.zero		1


	//   ....[72]....
        /*0570*/ 	.word	0x00004020
        /*0574*/ 	.word	0x000000ff
        /*0578*/ 	.word	0x00000088
        /*057c*/ 	.short	0x010a
        /*057e*/ 	.byte	0x07
	.zero		1


	//   ....[73]....
        /*0580*/ 	.word	0x00004210
        /*0584*/ 	.word	0x000000ff
        /*0588*/ 	.word	0x00000070
        /*058c*/ 	.short	0x010a
        /*058e*/ 	.byte	0x07
	.zero		1


	//   ....[74]....
        /*0590*/ 	.word	0x000043e0
        /*0594*/ 	.word	0x000000ff
        /*0598*/ 	.word	0x00000060
        /*059c*/ 	.short	0x010b
        /*059e*/ 	.byte	0x07
	.zero		1


	//   ....[75]....
        /*05a0*/ 	.word	0x00004450
        /*05a4*/ 	.word	0x000000ff
        /*05a8*/ 	.word	0x00000000
        /*05ac*/ 	.short	0x0101
        /*05ae*/ 	.byte	0x08
	.zero		1


	//   ....[76]....
        /*05b0*/ 	.word	0x00004480
        /*05b4*/ 	.word	0x000000ff
        /*05b8*/ 	.word	0x00000078
        /*05bc*/ 	.short	0x010a
        /*05be*/ 	.byte	0x07
	.zero		1


	//   ....[77]....
        /*05c0*/ 	.word	0x00004690
        /*05c4*/ 	.word	0x000000ff
        /*05c8*/ 	.word	0x00000068
        /*05cc*/ 	.short	0x010b
        /*05ce*/ 	.byte	0x07
	.zero		1


	//   ....[78]....
        /*05d0*/ 	.word	0x000046b0
        /*05d4*/ 	.word	0x000000ff
        /*05d8*/ 	.word	0x00000000
        /*05dc*/ 	.short	0x0101
        /*05de*/ 	.byte	0x0d
	.zero		1


	//   ....[79]....
        /*05e0*/ 	.word	0x000046e0
        /*05e4*/ 	.word	0x000000ff
        /*05e8*/ 	.word	0x00000070
        /*05ec*/ 	.short	0x010a
        /*05ee*/ 	.byte	0x07
	.zero		1


	//   ....[80]....
        /*05f0*/ 	.word	0x00004720
        /*05f4*/ 	.word	0x00000000
        /*05f8*/ 	.word	0x00000078
        /*05fc*/ 	.short	0x010a
        /*05fe*/ 	.byte	0xff
	.zero		1


	//   ....[81]....
        /*0600*/ 	.word	0x00004a50
        /*0604*/ 	.word	0x00000000
        /*0608*/ 	.word	0x00000090
        /*060c*/ 	.short	0x010a
        /*060e*/ 	.byte	0xff
	.zero		1


	//   ....[82]....
        /*0610*/ 	.word	0x00004b60
        /*0614*/ 	.word	0x00000000
        /*0618*/ 	.word	0x00000000
        /*061c*/ 	.short	0x0101
        /*061e*/ 	.byte	0xff
	.zero		1


	//   ....[83]....
        /*0620*/ 	.word	0x000055c0
        /*0624*/ 	.word	0x00000003
        /*0628*/ 	.word	0x00000060
        /*062c*/ 	.short	0x010a
        /*062e*/ 	.byte	0xff
	.zero		1


	//   ....[84]....
        /*0630*/ 	.word	0x00005600
        /*0634*/ 	.word	0x000000cf
        /*0638*/ 	.word	0x000000b0
        /*063c*/ 	.short	0x010a
        /*063e*/ 	.byte	0xff
	.zero		1


	//   ....[85]....
        /*0640*/ 	.word	0x00005730
        /*0644*/ 	.word	0x00000003
        /*0648*/ 	.word	0x00000060
        /*064c*/ 	.short	0x010a
        /*064e*/ 	.byte	0xff
	.zero		1


	//   ....[86]....
        /*0650*/ 	.word	0x00005890
        /*0654*/ 	.word	0x00000000
        /*0658*/ 	.word	0x00000000
        /*065c*/ 	.short	0x0101
        /*065e*/ 	.byte	0xff
	.zero		1


	//   ....[87]....
        /*0660*/ 	.word	0x000058f0
        /*0664*/ 	.word	0x000000cf
        /*0668*/ 	.word	0x000000b0
        /*066c*/ 	.short	0x010a
        /*066e*/ 	.byte	0xff
	.zero		1


	//   ....[88]....
        /*0670*/ 	.word	0x00006ca0
        /*0674*/ 	.word	0x000000d2
        /*0678*/ 	.word	0x00000060
        /*067c*/ 	.short	0x010a
        /*067e*/ 	.byte	0xff
	.zero		1


	//   ....[89]....
        /*0680*/ 	.word	0x00006d70
        /*0684*/ 	.word	0x000000d2
        /*0688*/ 	.word	0x00000060
        /*068c*/ 	.short	0x010a
        /*068e*/ 	.byte	0xff
	.zero		1


	//   ....[90]....
        /*0690*/ 	.word	0x00006eb0
        /*0694*/ 	.word	0x00000003
        /*0698*/ 	.word	0x00000000
        /*069c*/ 	.short	0x0101
        /*069e*/ 	.byte	0xff
	.zero		1


	//   ....[91]....
        /*06a0*/ 	.word	0x000073c0
        /*06a4*/ 	.word	0x000000ff
        /*06a8*/ 	.word	0x00000000
        /*06ac*/ 	.short	0x0101
        /*06ae*/ 	.byte	0x05
	.zero		1


	//   ....[92]....
        /*06b0*/ 	.word	0x00008340
        /*06b4*/ 	.word	0x00000003
        /*06b8*/ 	.word	0x00000100
        /*06bc*/ 	.short	0x010a
        /*06be*/ 	.byte	0xff
	.zero		1


	//   ....[93]....
        /*06c0*/ 	.word	0x000083a0
        /*06c4*/ 	.word	0x00000002
        /*06c8*/ 	.word	0x00000030
        /*06cc*/ 	.short	0x010a
        /*06ce*/ 	.byte	0xff
	.zero		1


	//   ....[94]....
        /*06d0*/ 	.word	0x00008400
        /*06d4*/ 	.word	0x00000002
        /*06d8*/ 	.word	0x00000030
        /*06dc*/ 	.short	0x010a
        /*06de*/ 	.byte	0xff
	.zero		1


	//   ....[95]....
        /*06e0*/ 	.word	0x00008450
        /*06e4*/ 	.word	0x00000002
        /*06e8*/ 	.word	0x00000090
        /*06ec*/ 	.short	0x010a
        /*06ee*/ 	.byte	0xff
	.zero		1


	//   ....[96]....
        /*06f0*/ 	.word	0x000084b0
        /*06f4*/ 	.word	0x00000000
        /*06f8*/ 	.word	0x00000000
        /*06fc*/ 	.short	0x010a
        /*06fe*/ 	.byte	0xff
	.zero		1


	//   ....[97]....
        /*0700*/ 	.word	0x00008510
        /*0704*/ 	.word	0x00000000
        /*0708*/ 	.word	0x00000000
        /*070c*/ 	.short	0x010a
        /*070e*/ 	.byte	0xff
	.zero		1


	//   ....[98]....
        /*0710*/ 	.word	0x00008570
        /*0714*/ 	.word	0x00000000
        /*0718*/ 	.word	0x00000000
        /*071c*/ 	.short	0x010a
        /*071e*/ 	.byte	0xff
	.zero		1


	//   ....[99]....
        /*0720*/ 	.word	0x000085d0
        /*0724*/ 	.word	0x00000000
        /*0728*/ 	.word	0x00000000
        /*072c*/ 	.short	0x010a
        /*072e*/ 	.byte	0xff
	.zero		1


	//   ....[100]....
        /*0730*/ 	.word	0x00008630
        /*0734*/ 	.word	0x00000000
        /*0738*/ 	.word	0x00000000
        /*073c*/ 	.short	0x010a
        /*073e*/ 	.byte	0xff
	.zero		1


	//   ....[101]....
        /*0740*/ 	.word	0x00008680
        /*0744*/ 	.word	0x00000000
        /*0748*/ 	.word	0x000000f0
        /*074c*/ 	.short	0x010a
        /*074e*/ 	.byte	0xff
	.zero		1


	//   ....[102]....
        /*0750*/ 	.word	0x000086e0
        /*0754*/ 	.word	0x00000000
        /*0758*/ 	.word	0x000000a0
        /*075c*/ 	.short	0x010a
        /*075e*/ 	.byte	0xff
	.zero		1


	//   ....[103]....
        /*0760*/ 	.word	0x00008730
        /*0764*/ 	.word	0x00000000
        /*0768*/ 	.word	0x00000090
        /*076c*/ 	.short	0x010a
        /*076e*/ 	.byte	0xff
	.zero		1


	//   ....[104]....
        /*0770*/ 	.word	0x00008790
        /*0774*/ 	.word	0x00000000
        /*0778*/ 	.word	0x000000a0
        /*077c*/ 	.short	0x010a
        /*077e*/ 	.byte	0xff
	.zero		1


	//   ....[105]....
        /*0780*/ 	.word	0x000087e0
        /*0784*/ 	.word	0x00000000
        /*0788*/ 	.word	0x00000090
        /*078c*/ 	.short	0x010a
        /*078e*/ 	.byte	0xff
	.zero		1


	//   ....[106]....
        /*0790*/ 	.word	0x00008840
        /*0794*/ 	.word	0x00000003
        /*0798*/ 	.word	0x000000d0
        /*079c*/ 	.short	0x010a
        /*079e*/ 	.byte	0xff
	.zero		1


	//   ....[107]....
        /*07a0*/ 	.word	0x000088a0
        /*07a4*/ 	.word	0x00000000
        /*07a8*/ 	.word	0x00000000
        /*07ac*/ 	.short	0x010a
        /*07ae*/ 	.byte	0xff
	.zero		1


	//   ....[108]....
        /*07b0*/ 	.word	0x00008900
        /*07b4*/ 	.word	0x00000000
        /*07b8*/ 	.word	0x00000000
        /*07bc*/ 	.short	0x010a
        /*07be*/ 	.byte	0xff
	.zero		1


	//   ....[109]....
        /*07c0*/ 	.word	0x00008960
        /*07c4*/ 	.word	0x00000000
        /*07c8*/ 	.word	0x00000000
        /*07cc*/ 	.short	0x010a
        /*07ce*/ 	.byte	0xff
	.zero		1


	//   ....[110]....
        /*07d0*/ 	.word	0x000089c0
        /*07d4*/ 	.word	0x00000000
        /*07d8*/ 	.word	0x00000000
        /*07dc*/ 	.short	0x010a
        /*07de*/ 	.byte	0xff
	.zero		1


	//   ....[111]....
        /*07e0*/ 	.word	0x00008a20
        /*07e4*/ 	.word	0x00000000
        /*07e8*/ 	.word	0x00000000
        /*07ec*/ 	.short	0x010a
        /*07ee*/ 	.byte	0xff
	.zero		1


	//   ....[112]....
        /*07f0*/ 	.word	0x00008a70
        /*07f4*/ 	.word	0x00000000
        /*07f8*/ 	.word	0x00000090
        /*07fc*/ 	.short	0x010a
        /*07fe*/ 	.byte	0xff
	.zero		1


	//   ....[113]....
        /*0800*/ 	.word	0x00008ad0
        /*0804*/ 	.word	0x00000000
        /*0808*/ 	.word	0x00000088
        /*080c*/ 	.short	0x010a
        /*080e*/ 	.byte	0xff
	.zero		1


	//   ....[114]....
        /*0810*/ 	.word	0x00008b30
        /*0814*/ 	.word	0x00000003
        /*0818*/ 	.word	0x00000070
        /*081c*/ 	.short	0x010a
        /*081e*/ 	.byte	0xff
	.zero		1


	//   ....[115]....
        /*0820*/ 	.word	0x00008b90
        /*0824*/ 	.word	0x00000003
        /*0828*/ 	.word	0x00000078
        /*082c*/ 	.short	0x010a
        /*082e*/ 	.byte	0xff
	.zero		1


	//   ....[116]....
        /*0830*/ 	.word	0x00008bf0
        /*0834*/ 	.word	0x00000000
        /*0838*/ 	.word	0x00000070
        /*083c*/ 	.short	0x010a
        /*083e*/ 	.byte	0xff
	.zero		1


	//   ....[117]....
        /*0840*/ 	.word	0x00008c40
        /*0844*/ 	.word	0x00000000
        /*0848*/ 	.word	0x00000090
        /*084c*/ 	.short	0x010a
        /*084e*/ 	.byte	0xff
	.zero		1


	//   ....[118]....
        /*0850*/ 	.word	0x00008c90
        /*0854*/ 	.word	0x00000003
        /*0858*/ 	.word	0x00000060
        /*085c*/ 	.short	0x010a
        /*085e*/ 	.byte	0xff
	.zero		1


	//   ....[119]....
        /*0860*/ 	.word	0x00008ce0
        /*0864*/ 	.word	0x000000cf
        /*0868*/ 	.word	0x000000b0
        /*086c*/ 	.short	0x010a
        /*086e*/ 	.byte	0xff
	.zero		1


	//   ....[120]....
        /*0870*/ 	.word	0x00008d30
        /*0874*/ 	.word	0x000000d2
        /*0878*/ 	.word	0x00000060
        /*087c*/ 	.short	0x010a
        /*087e*/ 	.byte	0xff
	.zero		1


	//----- nvinfo : EIATTR_NUM_MBARRIERS
	.align		4
.L_47:
        /*0880*/ 	.byte	0x03, 0x38
        /*0882*/ 	.short	0x0022


	//----- nvinfo : EIATTR_EXIT_INSTR_OFFSETS
	.align		4
        /*0884*/ 	.byte	0x04, 0x1c
        /*0886*/ 	.short	(.L_49 - .L_48)


	//   ....[0]....
.L_48:
        /*0888*/ 	.word	0x00002600


	//   ....[1]....
        /*088c*/ 	.word	0x00002af0


	//   ....[2]....
        /*0890*/ 	.word	0x00002b50


	//   ....[3]....
        /*0894*/ 	.word	0x00003a40


	//   ....[4]....
        /*0898*/ 	.word	0x00004750


	//   ....[5]....
        /*089c*/ 	.word	0x00004790


	//   ....[6]....
        /*08a0*/ 	.word	0x00008330


	//----- nvinfo : EIATTR_MAX_THREADS
	.align		4
.L_49:
        /*08a4*/ 	.byte	0x04, 0x05
        /*08a6*/ 	.short	(.L_51 - .L_50)
.L_50:
        /*08a8*/ 	.word	0x00000100
        /*08ac*/ 	.word	0x00000001
        /*08b0*/ 	.word	0x00000001


	//----- nvinfo : EIATTR_CRS_STACK_SIZE
	.align		4
.L_51:
        /*08b4*/ 	.byte	0x04, 0x1e
        /*08b6*/ 	.short	(.L_53 - .L_52)
.L_52:
        /*08b8*/ 	.word	0x00000000


	//----- nvinfo : EIATTR_CBANK_PARAM_SIZE
	.align		4
.L_53:
        /*08bc*/ 	.byte	0x03, 0x19
        /*08be*/ 	.short	0x0800


	//----- nvinfo : EIATTR_PARAM_CBANK
	.align		4
        /*08c0*/ 	.byte	0x04, 0x0a
        /*08c2*/ 	.short	(.L_55 - .L_54)
	.align		4
.L_54:
        /*08c4*/ 	.word	index@(.nv.constant0._ZN7cutlass13device_kernelINS_4gemm6kernel13GemmUniversalIN4cute5tupleIJiiiiEEENS1_10collective13CollectiveMmaINS1_35MainloopSm100TmaUmmaWarpSpecializedILi6ELi2ELi4ENS5_IJNS4_1CILi1EEESB_SB_EEEEENS5_IJNSA_ILi128EEESE_SE_EEENS_12float_e5m2_tENS5_IJSB_llEEESG_NS5_IJlSB_lEEENS4_8TiledMMAINS4_8MMA_AtomIJNS4_10MMA_TraitsINS4_19SM100_MMA_F8F6F4_SSEJSG_SG_fSE_SE_NS4_17integral_constantINS4_4UMMA5MajorELSP_1EEENSN_ISP_LSP_0EEENSN_INSO_7ScaleInELSS_0EEEST_EEEEEENS4_6LayoutISC_NS5_IJNSA_ILi0EEESX_SX_EEEEENS5_IJNS4_10UnderscoreES10_S10_EEEEENS4_13SM90_TMA_LOADENS4_14ComposedLayoutINS4_7SwizzleILi3ELi4ELi3EEENS4_18smem_ptr_flag_bitsILi8EEENSW_INS5_IJSE_NSA_ILi8EEEEEENS5_IJSB_SE_EEEEEEEvNS4_8identityES13_NS14_IS16_S18_NSW_INS5_IJS19_SE_EEENS5_IJSE_SB_EEEEEEEvS1E_EENS_8epilogue10collective18CollectiveEpilogueINS1K_23Sm100TmaWarpSpecializedILi2ELi2ELi64ELb0ELb0EEEJSF_NS5_IJNSW_ISE_SB_EENSW_INSA_ILi64EEESB_EEEEESG_SI_SG_SI_NS1K_6fusion15FusionCallbacksIS1O_NS1T_17LinearCombinationISG_fSG_fLNS_15FloatRoundStyleE2EEESF_S1S_JEEENS4_5SM1004TMEM4LOAD26SM100_TMEM_LOAD_32dp32b64xES13_NS14_INS15_ILi2ELi4ELi3EEES18_NSW_INS5_IJS19_S1Q_EEENS5_IJS1Q_SB_EEEEEEENS4_39AutoVectorizingCopyWithAssumedAlignmentILi128EEENS4_14SM90_TMA_STOREES27_S29_S29_EEEvvEEEEvNT_6ParamsE)
        /*08c8*/ 	.short	0x0380
        /*08ca*/ 	.short	0x0800


	//----- nvinfo : EIATTR_SW_WAR
	.align		4
.L_55:
        /*08cc*/ 	.byte	0x04, 0x36
        /*08ce*/ 	.short	(.L_57 - .L_56)
.L_56:
        /*08d0*/ 	.word	0x00000008
.L_57:


//--------------------- .nv.callgraph             --------------------------
	.section	.nv.callgraph,"",@"SHT_CUDA_CALLGRAPH"
	.align	4
	.sectionentsize	8
	.align		4
        /*0000*/ 	.word	0x00000000
	.align		4
        /*0004*/ 	.word	0xffffffff
	.align		4
        /*0008*/ 	.word	index@(_ZN7cutlass13device_kernelINS_4gemm6kernel13GemmUniversalIN4cute5tupleIJiiiiEEENS1_10collective13CollectiveMmaINS1_35MainloopSm100TmaUmmaWarpSpecializedILi6ELi2ELi4ENS5_IJNS4_1CILi1EEESB_SB_EEEEENS5_IJNSA_ILi128EEESE_SE_EEENS_12float_e5m2_tENS5_IJSB_llEEESG_NS5_IJlSB_lEEENS4_8TiledMMAINS4_8MMA_AtomIJNS4_10MMA_TraitsINS4_19SM100_MMA_F8F6F4_SSEJSG_SG_fSE_SE_NS4_17integral_constantINS4_4UMMA5MajorELSP_1EEENSN_ISP_LSP_0EEENSN_INSO_7ScaleInELSS_0EEEST_EEEEEENS4_6LayoutISC_NS5_IJNSA_ILi0EEESX_SX_EEEEENS5_IJNS4_10UnderscoreES10_S10_EEEEENS4_13SM90_TMA_LOADENS4_14ComposedLayoutINS4_7SwizzleILi3ELi4ELi3EEENS4_18smem_ptr_flag_bitsILi8EEENSW_INS5_IJSE_NSA_ILi8EEEEEENS5_IJSB_SE_EEEEEEEvNS4_8identityES13_NS14_IS16_S18_NSW_INS5_IJS19_SE_EEENS5_IJSE_SB_EEEEEEEvS1E_EENS_8epilogue10collective18CollectiveEpilogueINS1K_23Sm100TmaWarpSpecializedILi2ELi2ELi64ELb0ELb0EEEJSF_NS5_IJNSW_ISE_SB_EENSW_INSA_ILi64EEESB_EEEEESG_SI_SG_SI_NS1K_6fusion15FusionCallbacksIS1O_NS1T_17LinearCombinationISG_fSG_fLNS_15FloatRoundStyleE2EEESF_S1S_JEEENS4_5SM1004TMEM4LOAD26SM100_TMEM_LOAD_32dp32b64xES13_NS14_INS15_ILi2ELi4ELi3EEES18_NSW_INS5_IJS19_S1Q_EEENS5_IJS1Q_SB_EEEEEEENS4_39AutoVectorizingCopyWithAssumedAlignmentILi128EEENS4_14SM90_TMA_STOREES27_S29_S29_EEEvvEEEEvNT_6ParamsE)
	.align		4
        /*000c*/ 	.word	index@(__assertfail)
	.align		4
        /*0010*/ 	.word	0x00000000
	.align		4
        /*0014*/ 	.word	0xfffffffe
	.align		4
        /*0018*/ 	.word	0x00000000
	.align		4
        /*001c*/ 	.word	0xfffffffd
	.align		4
        /*0020*/ 	.word	0x00000000
	.align		4
        /*0024*/ 	.word	0xfffffffc


//--------------------- .nv.constant4             --------------------------
	.section	.nv.constant4,"a",@progbits
	.align	8
	.align		8
.nv.constant4:
        /*0000*/ 	.dword	__assertfail
	.align		8
        /*0008*/ 	.dword	__unnamed_1
	.align		8
        /*0010*/ 	.dword	__unnamed_2
	.align		8
        /*0018*/ 	.dword	_ZN40_INTERNAL_606239d6_4_k_cu_5658c6c4_342254cuda3std3__45__cpo5beginE
	.align		8
        /*0020*/ 	.dword	_ZN40_INTERNAL_606239d6_4_k_cu_5658c6c4_342254cuda3std3__45__cpo3endE
	.align		8
        /*0028*/ 	.dword	_ZN40_INTERNAL_606239d6_4_k_cu_5658c6c4_342254cuda3std3__45__cpo6cbeginE
	.align		8
        /*0030*/ 	.dword	_ZN40_INTERNAL_606239d6_4_k_cu_5658c6c4_342254cuda3std3__45__cpo4cendE
	.align		8
        /*0038*/ 	.dword	_ZN40_INTERNAL_606239d6_4_k_cu_5658c6c4_342254cuda3std3__442_GLOBAL__N__606239d6_4_k_cu_5658c6c4_342256ignoreE
	.align		8
        /*0040*/ 	.dword	_ZN40_INTERNAL_606239d6_4_k_cu_5658c6c4_342254cuda3std3__419piecewise_constructE
	.align		8
        /*0048*/ 	.dword	_ZN40_INTERNAL_606239d6_4_k_cu_5658c6c4_342254cuda3std3__48in_placeE
	.align		8
        /*0050*/ 	.dword	_ZN40_INTERNAL_606239d6_4_k_cu_5658c6c4_342254cuda3std6ranges3__45__cpo4swapE
	.align		8
        /*0058*/ 	.dword	_ZN40_INTERNAL_606239d6_4_k_cu_5658c6c4_342254cuda3std6ranges3__45__cpo9iter_moveE
	.align		8
        /*0060*/ 	.dword	_ZN40_INTERNAL_606239d6_4_k_cu_5658c6c4_342254cute7productE
	.align		8
        /*0068*/ 	.dword	_ZN40_INTERNAL_606239d6_4_k_cu_5658c6c4_342254cute1_E
	.align		8
        /*0070*/ 	.dword	$str$25
	.align		8
        /*0078*/ 	.dword	$str$26
	.align		8
        /*0080*/ 	.dword	$str$27
	.align		8
        /*0088*/ 	.dword	$str$28


//--------------------- .text._ZN7cutlass13device_kernelINS_4gemm6kernel13GemmUniversalIN4cute5tupleIJiiiiEEENS1_10collective13CollectiveMmaINS1_35MainloopSm100TmaUmmaWarpSpecializedILi6ELi2ELi4ENS5_IJNS4_1CILi1EEESB_SB_EEEEENS5_IJNSA_ILi128EEESE_SE_EEENS_12float_e5m2_tENS5_IJSB_llEEESG_NS5_IJlSB_lEEENS4_8TiledMMAINS4_8MMA_AtomIJNS4_10MMA_TraitsINS4_19SM100_MMA_F8F6F4_SSEJSG_SG_fSE_SE_NS4_17integral_constantINS4_4UMMA5MajorELSP_1EEENSN_ISP_LSP_0EEENSN_INSO_7ScaleInELSS_0EEEST_EEEEEENS4_6LayoutISC_NS5_IJNSA_ILi0EEESX_SX_EEEEENS5_IJNS4_10UnderscoreES10_S10_EEEEENS4_13SM90_TMA_LOADENS4_14ComposedLayoutINS4_7SwizzleILi3ELi4ELi3EEENS4_18smem_ptr_flag_bitsILi8EEENSW_INS5_IJSE_NSA_ILi8EEEEEENS5_IJSB_SE_EEEEEEEvNS4_8identityES13_NS14_IS16_S18_NSW_INS5_IJS19_SE_EEENS5_IJSE_SB_EEEEEEEvS1E_EENS_8epilogue10collective18CollectiveEpilogueINS1K_23Sm100TmaWarpSpecializedILi2ELi2ELi64ELb0ELb0EEEJSF_NS5_IJNSW_ISE_SB_EENSW_INSA_ILi64EEESB_EEEEESG_SI_SG_SI_NS1K_6fusion15FusionCallbacksIS1O_NS1T_17LinearCombinationISG_fSG_fLNS_15FloatRoundStyleE2EEESF_S1S_JEEENS4_5SM1004TMEM4LOAD26SM100_TMEM_LOAD_32dp32b64xES13_NS14_INS15_ILi2ELi4ELi3EEES18_NSW_INS5_IJS19_S1Q_EEENS5_IJS1Q_SB_EEEEEEENS4_39AutoVectorizingCopyWithAssumedAlignmentILi128EEENS4_14SM90_TMA_STOREES27_S29_S29_EEEvvEEEEvNT_6ParamsE --------------------------
	.section	.text._ZN7cutlass13device_kernelINS_4gemm6kernel13GemmUniversalIN4cute5tupleIJiiiiEEENS1_10collective13CollectiveMmaINS1_35MainloopSm100TmaUmmaWarpSpecializedILi6ELi2ELi4ENS5_IJNS4_1CILi1EEESB_SB_EEEEENS5_IJNSA_ILi128EEESE_SE_EEENS_12float_e5m2_tENS5_IJSB_llEEESG_NS5_IJlSB_lEEENS4_8TiledMMAINS4_8MMA_AtomIJNS4_10MMA_TraitsINS4_19SM100_MMA_F8F6F4_SSEJSG_SG_fSE_SE_NS4_17integral_constantINS4_4UMMA5MajorELSP_1EEENSN_ISP_LSP_0EEENSN_INSO_7ScaleInELSS_0EEEST_EEEEEENS4_6LayoutISC_NS5_IJNSA_ILi0EEESX_SX_EEEEENS5_IJNS4_10UnderscoreES10_S10_EEEEENS4_13SM90_TMA_LOADENS4_14ComposedLayoutINS4_7SwizzleILi3ELi4ELi3EEENS4_18smem_ptr_flag_bitsILi8EEENSW_INS5_IJSE_NSA_ILi8EEEEEENS5_IJSB_SE_EEEEEEEvNS4_8identityES13_NS14_IS16_S18_NSW_INS5_IJS19_SE_EEENS5_IJSE_SB_EEEEEEEvS1E_EENS_8epilogue10collective18CollectiveEpilogueINS1K_23Sm100TmaWarpSpecializedILi2ELi2ELi64ELb0ELb0EEEJSF_NS5_IJNSW_ISE_SB_EENSW_INSA_ILi64EEESB_EEEEESG_SI_SG_SI_NS1K_6fusion15FusionCallbacksIS1O_NS1T_17LinearCombinationISG_fSG_fLNS_15FloatRoundStyleE2EEESF_S1S_JEEENS4_5SM1004TMEM4LOAD26SM100_TMEM_LOAD_32dp32b64xES13_NS14_INS15_ILi2ELi4ELi3EEES18_NSW_INS5_IJS19_S1Q_EEENS5_IJS1Q_SB_EEEEEEENS4_39AutoVectorizingCopyWithAssumedAlignmentILi128EEENS4_14SM90_TMA_STOREES27_S29_S29_EEEvvEEEEvNT_6ParamsE,"ax",@progbits
	.align	128
.text._ZN7cutlass13device_kernelINS_4gemm6kernel13GemmUniversalIN4cute5tupleIJiiiiEEENS1_10collective13CollectiveMmaINS1_35MainloopSm100TmaUmmaWarpSpecializedILi6ELi2ELi4ENS5_IJNS4_1CILi1EEESB_SB_EEEEENS5_IJNSA_ILi128EEESE_SE_EEENS_12float_e5m2_tENS5_IJSB_llEEESG_NS5_IJlSB_lEEENS4_8TiledMMAINS4_8MMA_AtomIJNS4_10MMA_TraitsINS4_19SM100_MMA_F8F6F4_SSEJSG_SG_fSE_SE_NS4_17integral_constantINS4_4UMMA5MajorELSP_1EEENSN_ISP_LSP_0EEENSN_INSO_7ScaleInELSS_0EEEST_EEEEEENS4_6LayoutISC_NS5_IJNSA_ILi0EEESX_SX_EEEEENS5_IJNS4_10UnderscoreES10_S10_EEEEENS4_13SM90_TMA_LOADENS4_14ComposedLayoutINS4_7SwizzleILi3ELi4ELi3EEENS4_18smem_ptr_flag_bitsILi8EEENSW_INS5_IJSE_NSA_ILi8EEEEEENS5_IJSB_SE_EEEEEEEvNS4_8identityES13_NS14_IS16_S18_NSW_INS5_IJS19_SE_EEENS5_IJSE_SB_EEEEEEEvS1E_EENS_8epilogue10collective18CollectiveEpilogueINS1K_23Sm100TmaWarpSpecializedILi2ELi2ELi64ELb0ELb0EEEJSF_NS5_IJNSW_ISE_SB_EENSW_INSA_ILi64EEESB_EEEEESG_SI_SG_SI_NS1K_6fusion15FusionCallbacksIS1O_NS1T_17LinearCombinationISG_fSG_fLNS_15FloatRoundStyleE2EEESF_S1S_JEEENS4_5SM1004TMEM4LOAD26SM100_TMEM_LOAD_32dp32b64xES13_NS14_INS15_ILi2ELi4ELi3EEES18_NSW_INS5_IJS19_S1Q_EEENS5_IJS1Q_SB_EEEEEEENS4_39AutoVectorizingCopyWithAssumedAlignmentILi128EEENS4_14SM90_TMA_STOREES27_S29_S29_EEEvvEEEEvNT_6ParamsE:
        .type           _ZN7cutlass13device_kernelINS_4gemm6kernel13GemmUniversalIN4cute5tupleIJiiiiEEENS1_10collective13CollectiveMmaINS1_35MainloopSm100TmaUmmaWarpSpecializedILi6ELi2ELi4ENS5_IJNS4_1CILi1EEESB_SB_EEEEENS5_IJNSA_ILi128EEESE_SE_EEENS_12float_e5m2_tENS5_IJSB_llEEESG_NS5_IJlSB_lEEENS4_8TiledMMAINS4_8MMA_AtomIJNS4_10MMA_TraitsINS4_19SM100_MMA_F8F6F4_SSEJSG_SG_fSE_SE_NS4_17integral_constantINS4_4UMMA5MajorELSP_1EEENSN_ISP_LSP_0EEENSN_INSO_7ScaleInELSS_0EEEST_EEEEEENS4_6LayoutISC_NS5_IJNSA_ILi0EEESX_SX_EEEEENS5_IJNS4_10UnderscoreES10_S10_EEEEENS4_13SM90_TMA_LOADENS4_14ComposedLayoutINS4_7SwizzleILi3ELi4ELi3EEENS4_18smem_ptr_flag_bitsILi8EEENSW_INS5_IJSE_NSA_ILi8EEEEEENS5_IJSB_SE_EEEEEEEvNS4_8identityES13_NS14_IS16_S18_NSW_INS5_IJS19_SE_EEENS5_IJSE_SB_EEEEEEEvS1E_EENS_8epilogue10collective18CollectiveEpilogueINS1K_23Sm100TmaWarpSpecializedILi2ELi2ELi64ELb0ELb0EEEJSF_NS5_IJNSW_ISE_SB_EENSW_INSA_ILi64EEESB_EEEEESG_SI_SG_SI_NS1K_6fusion15FusionCallbacksIS1O_NS1T_17LinearCombinationISG_fSG_fLNS_15FloatRoundStyleE2EEESF_S1S_JEEENS4_5SM1004TMEM4LOAD26SM100_TMEM_LOAD_32dp32b64xES13_NS14_INS15_ILi2ELi4ELi3EEES18_NSW_INS5_IJS19_S1Q_EEENS5_IJS1Q_SB_EEEEEEENS4_39AutoVectorizingCopyWithAssumedAlignmentILi128EEENS4_14SM90_TMA_STOREES27_S29_S29_EEEvvEEEEvNT_6ParamsE,@function
        .size           _ZN7cutlass13device_kernelINS_4gemm6kernel13GemmUniversalIN4cute5tupleIJiiiiEEENS1_10collective13CollectiveMmaINS1_35MainloopSm100TmaUmmaWarpSpecializedILi6ELi2ELi4ENS5_IJNS4_1CILi1EEESB_SB_EEEEENS5_IJNSA_ILi128EEESE_SE_EEENS_12float_e5m2_tENS5_IJSB_llEEESG_NS5_IJlSB_lEEENS4_8TiledMMAINS4_8MMA_AtomIJNS4_10MMA_TraitsINS4_19SM100_MMA_F8F6F4_SSEJSG_SG_fSE_SE_NS4_17integral_constantINS4_4UMMA5MajorELSP_1EEENSN_ISP_LSP_0EEENSN_INSO_7ScaleInELSS_0EEEST_EEEEEENS4_6LayoutISC_NS5_IJNSA_ILi0EEESX_SX_EEEEENS5_IJNS4_10UnderscoreES10_S10_EEEEENS4_13SM90_TMA_LOADENS4_14ComposedLayoutINS4_7SwizzleILi3ELi4ELi3EEENS4_18smem_ptr_flag_bitsILi8EEENSW_INS5_IJSE_NSA_ILi8EEEEEENS5_IJSB_SE_EEEEEEEvNS4_8identityES13_NS14_IS16_S18_NSW_INS5_IJS19_SE_EEENS5_IJSE_SB_EEEEEEEvS1E_EENS_8epilogue10collective18CollectiveEpilogueINS1K_23Sm100TmaWarpSpecializedILi2ELi2ELi64ELb0ELb0EEEJSF_NS5_IJNSW_ISE_SB_EENSW_INSA_ILi64EEESB_EEEEESG_SI_SG_SI_NS1K_6fusion15FusionCallbacksIS1O_NS1T_17LinearCombinationISG_fSG_fLNS_15FloatRoundStyleE2EEESF_S1S_JEEENS4_5SM1004TMEM4LOAD26SM100_TMEM_LOAD_32dp32b64xES13_NS14_INS15_ILi2ELi4ELi3EEES18_NSW_INS5_IJS19_S1Q_EEENS5_IJS1Q_SB_EEEEEEENS4_39AutoVectorizingCopyWithAssumedAlignmentILi128EEENS4_14SM90_TMA_STOREES27_S29_S29_EEEvvEEEEvNT_6ParamsE,(.L_x_149 - _ZN7cutlass13device_kernelINS_4gemm6kernel13GemmUniversalIN4cute5tupleIJiiiiEEENS1_10collective13CollectiveMmaINS1_35MainloopSm100TmaUmmaWarpSpecializedILi6ELi2ELi4ENS5_IJNS4_1CILi1EEESB_SB_EEEEENS5_IJNSA_ILi128EEESE_SE_EEENS_12float_e5m2_tENS5_IJSB_llEEESG_NS5_IJlSB_lEEENS4_8TiledMMAINS4_8MMA_AtomIJNS4_10MMA_TraitsINS4_19SM100_MMA_F8F6F4_SSEJSG_SG_fSE_SE_NS4_17integral_constantINS4_4UMMA5MajorELSP_1EEENSN_ISP_LSP_0EEENSN_INSO_7ScaleInELSS_0EEEST_EEEEEENS4_6LayoutISC_NS5_IJNSA_ILi0EEESX_SX_EEEEENS5_IJNS4_10UnderscoreES10_S10_EEEEENS4_13SM90_TMA_LOADENS4_14ComposedLayoutINS4_7SwizzleILi3ELi4ELi3EEENS4_18smem_ptr_flag_bitsILi8EEENSW_INS5_IJSE_NSA_ILi8EEEEEENS5_IJSB_SE_EEEEEEEvNS4_8identityES13_NS14_IS16_S18_NSW_INS5_IJS19_SE_EEENS5_IJSE_SB_EEEEEEEvS1E_EENS_8epilogue10collective18CollectiveEpilogueINS1K_23Sm100TmaWarpSpecializedILi2ELi2ELi64ELb0ELb0EEEJSF_NS5_IJNSW_ISE_SB_EENSW_INSA_ILi64EEESB_EEEEESG_SI_SG_SI_NS1K_6fusion15FusionCallbacksIS1O_NS1T_17LinearCombinationISG_fSG_fLNS_15FloatRoundStyleE2EEESF_S1S_JEEENS4_5SM1004TMEM4LOAD26SM100_TMEM_LOAD_32dp32b64xES13_NS14_INS15_ILi2ELi4ELi3EEES18_NSW_INS5_IJS19_S1Q_EEENS5_IJS1Q_SB_EEEEEEENS4_39AutoVectorizingCopyWithAssumedAlignmentILi128EEENS4_14SM90_TMA_STOREES27_S29_S29_EEEvvEEEEvNT_6ParamsE)
        .other          _ZN7cutlass13device_kernelINS_4gemm6kernel13GemmUniversalIN4cute5tupleIJiiiiEEENS1_10collective13CollectiveMmaINS1_35MainloopSm100TmaUmmaWarpSpecializedILi6ELi2ELi4ENS5_IJNS4_1CILi1EEESB_SB_EEEEENS5_IJNSA_ILi128EEESE_SE_EEENS_12float_e5m2_tENS5_IJSB_llEEESG_NS5_IJlSB_lEEENS4_8TiledMMAINS4_8MMA_AtomIJNS4_10MMA_TraitsINS4_19SM100_MMA_F8F6F4_SSEJSG_SG_fSE_SE_NS4_17integral_constantINS4_4UMMA5MajorELSP_1EEENSN_ISP_LSP_0EEENSN_INSO_7ScaleInELSS_0EEEST_EEEEEENS4_6LayoutISC_NS5_IJNSA_ILi0EEESX_SX_EEEEENS5_IJNS4_10UnderscoreES10_S10_EEEEENS4_13SM90_TMA_LOADENS4_14ComposedLayoutINS4_7SwizzleILi3ELi4ELi3EEENS4_18smem_ptr_flag_bitsILi8EEENSW_INS5_IJSE_NSA_ILi8EEEEEENS5_IJSB_SE_EEEEEEEvNS4_8identityES13_NS14_IS16_S18_NSW_INS5_IJS19_SE_EEENS5_IJSE_SB_EEEEEEEvS1E_EENS_8epilogue10collective18CollectiveEpilogueINS1K_23Sm100TmaWarpSpecializedILi2ELi2ELi64ELb0ELb0EEEJSF_NS5_IJNSW_ISE_SB_EENSW_INSA_ILi64EEESB_EEEEESG_SI_SG_SI_NS1K_6fusion15FusionCallbacksIS1O_NS1T_17LinearCombinationISG_fSG_fLNS_15FloatRoundStyleE2EEESF_S1S_JEEENS4_5SM1004TMEM4LOAD26SM100_TMEM_LOAD_32dp32b64xES13_NS14_INS15_ILi2ELi4ELi3EEES18_NSW_INS5_IJS19_S1Q_EEENS5_IJS1Q_SB_EEEEEEENS4_39AutoVectorizingCopyWithAssumedAlignmentILi128EEENS4_14SM90_TMA_STOREES27_S29_S29_EEEvvEEEEvNT_6ParamsE,@"STO_CUDA_ENTRY STV_DEFAULT"
_ZN7cutlass13device_kernelINS_4gemm6kernel13GemmUniversalIN4cute5tupleIJiiiiEEENS1_10collective13CollectiveMmaINS1_35MainloopSm100TmaUmmaWarpSpecializedILi6ELi2ELi4ENS5_IJNS4_1CILi1EEESB_SB_EEEEENS5_IJNSA_ILi128EEESE_SE_EEENS_12float_e5m2_tENS5_IJSB_llEEESG_NS5_IJlSB_lEEENS4_8TiledMMAINS4_8MMA_AtomIJNS4_10MMA_TraitsINS4_19SM100_MMA_F8F6F4_SSEJSG_SG_fSE_SE_NS4_17integral_constantINS4_4UMMA5MajorELSP_1EEENSN_ISP_LSP_0EEENSN_INSO_7ScaleInELSS_0EEEST_EEEEEENS4_6LayoutISC_NS5_IJNSA_ILi0EEESX_SX_EEEEENS5_IJNS4_10UnderscoreES10_S10_EEEEENS4_13SM90_TMA_LOADENS4_14ComposedLayoutINS4_7SwizzleILi3ELi4ELi3EEENS4_18smem_ptr_flag_bitsILi8EEENSW_INS5_IJSE_NSA_ILi8EEEEEENS5_IJSB_SE_EEEEEEEvNS4_8identityES13_NS14_IS16_S18_NSW_INS5_IJS19_SE_EEENS5_IJSE_SB_EEEEEEEvS1E_EENS_8epilogue10collective18CollectiveEpilogueINS1K_23Sm100TmaWarpSpecializedILi2ELi2ELi64ELb0ELb0EEEJSF_NS5_IJNSW_ISE_SB_EENSW_INSA_ILi64EEESB_EEEEESG_SI_SG_SI_NS1K_6fusion15FusionCallbacksIS1O_NS1T_17LinearCombinationISG_fSG_fLNS_15FloatRoundStyleE2EEESF_S1S_JEEENS4_5SM1004TMEM4LOAD26SM100_TMEM_LOAD_32dp32b64xES13_NS14_INS15_ILi2ELi4ELi3EEES18_NSW_INS5_IJS19_S1Q_EEENS5_IJS1Q_SB_EEEEEEENS4_39AutoVectorizingCopyWithAssumedAlignmentILi128EEENS4_14SM90_TMA_STOREES27_S29_S29_EEEvvEEEEvNT_6ParamsE:
[----:B------:R-:W1:Y:S01]  /*0000*/  LDC R1, c[0x0][0x37c] ;  /* 0x0000df00ff017b82 */ /* 0x000e620000000800 */
[----:B------:R-:W2:Y:S01]  /*0010*/  S2R R189, SR_TID.X ;  /* 0x0000000000bd7919 */ /* 0x000ea20000002100 */
[----:B------:R-:W3:Y:S01]  /*0020*/  LDCU.64 UR4, c[0x0][0x890] ;  /* 0x00011200ff0477ac */ /* 0x000ee20008000a00 */
[----:B------:R-:W-:Y:S02]  /*0030*/  PRMT R171, RZ, 0x7610, R171 ;  /* 0x00007610ffab7816 */ /* 0x000fe400000000ab */
[----:B------:R-:W-:Y:S01]  /*0040*/  ELECT P5, URZ, PT ;  /* 0x0000000000ff782f */ /* 0x000fe200038a0000 */
[----:B------:R-:W4:Y:S01]  /*0050*/  LDCU.64 UR46, c[0x0][0x358] ;  /* 0x00006b00ff2e77ac */ /* 0x000f220008000a00 */
[----:B---3--:R-:W-:-:S04]  /*0060*/  UISETP.NE.U32.AND UP0, UPT, UR4, URZ, UPT ;  /* 0x000000ff0400728c */ /* 0x008fc8000bf05070 */
[----:B------:R-:W-:Y:S01]  /*0070*/  UISETP.NE.AND.EX UP0, UPT, UR5, URZ, UPT, UP0 ;  /* 0x000000ff0500728c */ /* 0x000fe2000bf05300 */
[----:B--2---:R-:W-:-:S05]  /*0080*/  SHF.R.U32.HI R173, RZ, 0x5, R189 ;  /* 0x00000005ffad7819 */ /* 0x004fca00000116bd */
[----:B------:R-:W2:Y:S02]  /*0090*/  SHFL.IDX PT, R0, R173, RZ, 0x1f ;  /* 0x00001fffad007589 */ /* 0x000ea400000e0000 */
[----:B--2---:R-:W-:Y:S01]  /*00a0*/  R2UR UR8, R0 ;  /* 0x00000000000872ca */ /* 0x004fe200000e0000 */
[----:B-1--4-:R-:W-:-:S14]  /*00b0*/  BRA.U UP0, `(.L_x_0) ;  /* 0x00000001002c7547 */ /* 0x012fdc000b800000 */
[----:B------:R-:W1:Y:S02]  /*00c0*/  LDCU.64 UR6, c[0x0][0x888] ;  /* 0x00011100ff0677ac */ /* 0x000e640008000a00 */
[----:B-1----:R-:W-:-:S04]  /*00d0*/  UISETP.NE.U32.AND UP0, UPT, UR6, URZ, UPT ;  /* 0x000000ff0600728c */ /* 0x002fc8000bf05070 */
[----:B------:R-:W-:-:S09]  /*00e0*/  UISETP.NE.AND.EX UP0, UPT, UR7, URZ, UPT, UP0 ;  /* 0x000000ff0700728c */ /* 0x000fd2000bf05300 */
[----:B------:R-:W-:Y:S05]  /*00f0*/  BRA.U !UP0, `(.L_x_1) ;  /* 0x0000000108107547 */ /* 0x000fea000b800000 */
[----:B------:R-:W1:Y:S02]  /*0100*/  LDC.64 R2, c[0x0][0x888] ;  /* 0x00022200ff027b82 */ /* 0x000e640000000a00 */
[----:B-1----:R1:W5:Y:S01]  /*0110*/  LDG.E R81, desc[UR46][R2.64] ;  /* 0x0000002e02517981 */ /* 0x002362000c1e1900 */
[----:B------:R-:W-:Y:S01]  /*0120*/  HFMA2 R171, -RZ, RZ, 0, 5.9604644775390625e-08 ;  /* 0x00000001ffab7431 */ /* 0x000fe200000001ff */
[----:B------:R-:W-:Y:S05]  /*0130*/  BRA `(.L_x_0) ;  /* 0x00000000000c7947 */ /* 0x000fea0003800000 */
.L_x_1:
[----:B------:R-:W1:Y:S01]  /*0140*/  LDCU UR6, c[0x0][0x880] ;  /* 0x00011000ff0677ac */ /* 0x000e620008000800 */
[----:B------:R-:W-:Y:S01]  /*0150*/  HFMA2 R171, -RZ, RZ, 0, 5.9604644775390625e-08 ;  /* 0x00000001ffab7431 */ /* 0x000fe200000001ff */
[----:B-1----:R-:W-:-:S07]  /*0160*/  MOV R81, UR6 ;  /* 0x0000000600517c02 */ /* 0x002fce0008000f00 */
.L_x_0:
[----:B------:R-:W2:Y:S02]  /*0170*/  LDCU.64 UR6, c[0x0][0x8b0] ;  /* 0x00011600ff0677ac */ /* 0x000ea40008000a00 */
[----:B--2---:R-:W-:-:S04]  /*0180*/  UISETP.NE.U32.AND UP0, UPT, UR6, URZ, UPT ;  /* 0x000000ff0600728c */ /* 0x004fc8000bf05070 */
[----:B------:R-:W-:-:S09]  /*0190*/  UISETP.NE.AND.EX UP0, UPT, UR7, URZ, UPT, UP0 ;  /* 0x000000ff0700728c */ /* 0x000fd2000bf05300 */
[----:B------:R-:W-:Y:S05]  /*01a0*/  BRA.U UP0, `(.L_x_2) ;  /* 0x0000000100247547 */ /* 0x000fea000b800000 */
[----:B------:R-:W2:Y:S02]  /*01b0*/  LDCU.64 UR6, c[0x0][0x8a8] ;  /* 0x00011500ff0677ac */ /* 0x000ea40008000a00 */
[----:B--2---:R-:W-:-:S04]  /*01c0*/  UISETP.NE.U32.AND UP0, UPT, UR6, URZ, UPT ;  /* 0x000000ff0600728c */ /* 0x004fc8000bf05070 */
[----:B------:R-:W-:-:S09]  /*01d0*/  UISETP.NE.AND.EX UP0, UPT, UR7, URZ, UPT, UP0 ;  /* 0x000000ff0700728c */ /* 0x000fd2000bf05300 */
[----:B------:R-:W-:Y:S05]  /*01e0*/  BRA.U !UP0, `(.L_x_3) ;  /* 0x00000001080c7547 */ /* 0x000fea000b800000 */
[----:B------:R-:W2:Y:S02]  /*01f0*/  LDC.64 R78, c[0x0][0x8a8] ;  /* 0x00022a00ff4e7b82 */ /* 0x000ea40000000a00 */
[----:B--2---:R2:W5:Y:S01]  /*0200*/  LDG.E R78, desc[UR46][R78.64] ;  /* 0x0000002e4e4e7981 */ /* 0x004562000c1e1900 */
[----:B------:R-:W-:Y:S05]  /*0210*/  BRA `(.L_x_2) ;  /* 0x0000000000087947 */ /* 0x000fea0003800000 */
.L_x_3:
[----:B------:R-:W2:Y:S02]  /*0220*/  LDCU UR6, c[0x0][0x8a0] ;  /* 0x00011400ff0677ac */ /* 0x000ea40008000800 */
[----:B--2---:R-:W-:Y:S02]  /*0230*/  MOV R78, UR6 ;  /* 0x00000006004e7c02 */ /* 0x004fe40008000f00 */
.L_x_2:
[----:B------:R-:W-:Y:S01]  /*0240*/  IMAD.U32 R0, RZ, RZ, UR8 ;  /* 0x00000008ff007e24 */ /* 0x000fe2000f8e00ff */
[----:B------:R-:W-:Y:S04]  /*0250*/  BSSY.RECONVERGENT B0, `(.L_x_4) ;  /* 0x000000c000007945 */ /* 0x000fe80003800200 */
[C---:B------:R-:W-:Y:S02]  /*0260*/  ISETP.NE.OR P1, PT, R0.reuse, 0x1, !P5 ;  /* 0x000000010000780c */ /* 0x040fe40006f25670 */
[----:B------:R-:W-:-:S11]  /*0270*/  ISETP.NE.OR P0, PT, R0, 0x3, !P5 ;  /* 0x000000030000780c */ /* 0x000fd60006f05670 */
[----:B------:R-:W-:Y:S05]  /*0280*/  @P1 BRA `(.L_x_5) ;  /* 0x0000000000201947 */ /* 0x000fea0003800000 */
[----:B------:R-:W3:Y:S02]  /*0290*/  LDCU.64 UR6, c[0x0][0x348] ;  /* 0x00006900ff0677ac */ /* 0x000ee40008000a00 */
[----:B---3--:R-:W-:Y:S02]  /*02a0*/  UIADD3 UR10, UP1, UPT, UR6, 0x80, URZ ;  /* 0x00000080060a7890 */ /* 0x008fe4000ff3e0ff */
[----:B------:R-:W-:Y:S02]  /*02b0*/  UIADD3 UR6, UP0, UPT, UR6, 0x180, URZ ;  /* 0x0000018006067890 */ /* 0x000fe4000ff1e0ff */
[----:B------:R-:W-:Y:S02]  /*02c0*/  UIADD3.X UR11, UPT, UPT, URZ, UR7, URZ, UP1, !UPT ;  /* 0x00000007ff0b7290 */ /* 0x000fe40008ffe4ff */
[----:B------:R-:W-:-:S07]  /*02d0*/  UIADD3.X UR7, UPT, UPT, URZ, UR7, URZ, UP0, !UPT ;  /* 0x00000007ff077290 */ /* 0x000fce00087fe4ff */
[----:B------:R3:W-:Y:S02]  /*02e0*/  UTMACCTL.PF [UR10] ;  /* 0x000000000a0079b9 */ /* 0x0007e40008040000 */
[----:B------:R3:W-:Y:S02]  /*02f0*/  UTMACCTL.PF [UR6] ;  /* 0x00000000060079b9 */ /* 0x0007e40008040000 */
[----:B---3--:R-:W-:Y:S01]  /*0300*/  NOP ;  /* 0x0000000000007918 */ /* 0x008fe20000000000 */
.L_x_5:
[----:B------:R-:W-:Y:S05]  /*0310*/  BSYNC.RECONVERGENT B0 ;  /* 0x0000000000007941 */ /* 0x000fea0003800200 */
.L_x_4:
[----:B------:R-:W-:Y:S04]  /*0320*/  BSSY.RECONVERGENT B0, `(.L_x_6) ;  /* 0x000000a000007945 */ /* 0x000fe80003800200 */
        /* <DEDUP_REMOVED lines=9> */
.L_x_7:
[----:B------:R-:W-:Y:S05]  /*03c0*/  BSYNC.RECONVERGENT B0 ;  /* 0x0000000000007941 */ /* 0x000fea0003800200 */
.L_x_6:
[----:B------:R-:W3:Y:S01]  /*03d0*/  LDCU.64 UR6, c[0x0][0x888] ;  /* 0x00011100ff0677ac */ /* 0x000ee20008000a00 */
[----:B------:R-:W-:Y:S02]  /*03e0*/  UISETP.EQ.U32.AND UP1, UPT, UR4, URZ, UPT ;  /* 0x000000ff0400728c */ /* 0x000fe4000bf22070 */
[----:B------:R-:W-:Y:S02]  /*03f0*/  UPLOP3.LUT UP2, UPT, UPT, UPT, UPT, 0x80, 0x8 ;  /* 0x000000000008789c */ /* 0x000fe40003f4f070 */
[----:B---3--:R-:W-:-:S04]  /*0400*/  UISETP.NE.U32.AND UP0, UPT, UR6, URZ, UPT ;  /* 0x000000ff0600728c */ /* 0x008fc8000bf05070 */
[----:B------:R-:W-:-:S04]  /*0410*/  UISETP.NE.AND.EX UP0, UPT, UR7, URZ, UPT, UP0 ;  /* 0x000000ff0700728c */ /* 0x000fc8000bf05300 */
[----:B------:R-:W-:-:S04]  /*0420*/  UISETP.EQ.OR.EX UP3, UPT, UR5, URZ, !UP0, UP1 ;  /* 0x000000ff0500728c */ /* 0x000fc8000c762710 */
[----:B------:R-:W-:-:S05]  /*0430*/  UP2UR UR50, UPR, URZ, 0x8 ;  /* 0x00000008ff327883 */ /* 0x000fca0008000000 */
[----:B------:R-:W-:Y:S07]  /*0440*/  BRA.U !UP3, `(.L_x_8) ;  /* 0x000000010b207547 */ /* 0x000fee000b800000 */
[----:B------:R-:W-:Y:S01]  /*0450*/  UISETP.NE.U32.AND UP2, UPT, UR4, URZ, UPT ;  /* 0x000000ff0400728c */ /* 0x000fe2000bf45070 */
[----:B-----5:R-:W-:Y:S01]  /*0460*/  FSETP.NEU.AND P0, PT, R81, RZ, PT ;  /* 0x000000ff5100720b */ /* 0x020fe20003f0d000 */
[----:B------:R-:W-:Y:S02]  /*0470*/  USEL UR4, URZ, 0xffffffff, UP0 ;  /* 0xffffffffff047887 */ /* 0x000fe40008000000 */
[----:B------:R-:W-:-:S10]  /*0480*/  UISETP.NE.AND.EX UP2, UPT, UR5, URZ, UPT, UP2 ;  /* 0x000000ff0500728c */ /* 0x000fd4000bf45320 */
[----:B------:R-:W-:Y:S01]  /*0490*/  VOTEU.ANY UP1, P0 ;  /* 0x0000000000ff7886 */ /* 0x000fe20000020100 */
[----:B------:R-:W-:-:S04]  /*04a0*/  @!UP2 USEL UR4, URZ, 0xffffffff, UP1 ;  /* 0xffffffffff04a887 */ /* 0x000fc80008800000 */
[----:B------:R-:W-:-:S04]  /*04b0*/  ULOP3.LUT UR4, UR4, 0x1, URZ, 0xc0, !UPT ;  /* 0x0000000104047892 */ /* 0x000fc8000f8ec0ff */
[----:B------:R-:W-:-:S11]  /*04c0*/  UISETP.NE.U32.AND UP2, UPT, UR4, 0x1, UPT ;  /* 0x000000010400788c */ /* 0x000fd6000bf45070 */
.L_x_8:
[----:B-1----:R-:W1:Y:S01]  /*04d0*/  SHFL.IDX PT, R2, R173, RZ, 0x1f ;  /* 0x00001fffad027589 */ /* 0x002e6200000e0000 */
[----:B------:R-:W-:-:S04]  /*04e0*/  UISETP.NE.AND UP1, UPT, UR8, 0x2, UPT ;  /* 0x000000020800788c */ /* 0x000fc8000bf25270 */
[----:B------:R-:W-:Y:S01]  /*04f0*/  USEL UR6, URZ, 0x1, UP1 ;  /* 0x00000001ff067887 */ /* 0x000fe20008800000 */
[----:B-1----:R-:W-:-:S13]  /*0500*/  ISETP.NE.AND P0, PT, R2, RZ, PT ;  /* 0x000000ff0200720c */ /* 0x002fda0003f05270 */
[----:B------:R-:W-:Y:S05]  /*0510*/  @P0 BRA `(.L_x_9) ;  /* 0x0000000000580947 */ /* 0x000fea0003800000 */
[----:B------:R-:W1:Y:S01]  /*0520*/  S2UR UR5, SR_CgaCtaId ;  /* 0x00000000000579c3 */ /* 0x000e620000008800 */
[----:B------:R-:W-:Y:S01]  /*0530*/  UMOV UR7, 0x400 ;  /* 0x0000040000077882 */ /* 0x000fe20000000000 */
[----:B------:R-:W-:Y:S01]  /*0540*/  UMOV UR4, 0x1 ;  /* 0x0000000100047882 */ /* 0x000fe20000000000 */
[----:B------:R-:W-:Y:S01]  /*0550*/  ELECT P0, URZ, PT ;  /* 0x0000000000ff782f */ /* 0x000fe20003800000 */
[----:B------:R-:W-:-:S04]  /*0560*/  UIADD3 UR10, UPT, UPT, -UR4, 0x100000, URZ ;  /* 0x00100000040a7890 */ /* 0x000fc8000fffe1ff */
[----:B------:R-:W-:Y:S02]  /*0570*/  USHF.L.U32 UR11, UR10, 0xb, URZ ;  /* 0x0000000b0a0b7899 */ /* 0x000fe400080006ff */
[----:B------:R-:W-:Y:S02]  /*0580*/  USHF.L.U32 UR10, UR10, 0x1, URZ ;  /* 0x000000010a0a7899 */ /* 0x000fe400080006ff */
[----:B-1----:R-:W-:Y:S01]  /*0590*/  ULEA UR5, UR5, UR7, 0x18 ;  /* 0x0000000705057291 */ /* 0x002fe2000f8ec0ff */
[----:B------:R-:W1:Y:S11]  /*05a0*/  FENCE.VIEW.ASYNC.S ;  /* 0x00000000000073c6 */ /* 0x000e760000000000 */
[----:B-1----:R1:W3:Y:S01]  /*05b0*/  SYNCS.EXCH.64 URZ, [UR5], UR10 ;  /* 0x0000000a05ff75b2 */ /* 0x0022e20008000100 */
[----:B------:R1:W4:Y:S01]  /*05c0*/  SYNCS.EXCH.64 URZ, [UR5+0x30], UR10 ;  /* 0x0000300a05ff75b2 */ /* 0x0003220008000100 */
[----:B------:R1:W1:Y:S01]  /*05d0*/  SYNCS.EXCH.64 URZ, [UR5+0x8], UR10 ;  /* 0x0000080a05ff75b2 */ /* 0x0002620008000100 */
        /* <DEDUP_REMOVED lines=9> */
[----:B------:R-:W-:Y:S01]  /*0670*/  NOP ;  /* 0x0000000000007918 */ /* 0x000fe20000000000 */
.L_x_9:
[----:B------:R-:W2:Y:S01]  /*0680*/  SHFL.IDX PT, R2, R173, RZ, 0x1f ;  /* 0x00001fffad027589 */ /* 0x000ea200000e0000 */
[----:B------:R-:W-:Y:S01]  /*0690*/  NOP ;  /* 0x0000000000007918 */ /* 0x000fe20000000000 */
[----:B--2---:R-:W-:-:S13]  /*06a0*/  ISETP.NE.AND P0, PT, R2, 0x1, PT ;  /* 0x000000010200780c */ /* 0x004fda0003f05270 */
[----:B------:R-:W-:Y:S05]  /*06b0*/  @P0 BRA `(.L_x_10) ;  /* 0x0000000000480947 */ /* 0x000fea0003800000 */
[----:B------:R-:W2:Y:S01]  /*06c0*/  S2UR UR7, SR_CgaCtaId ;  /* 0x00000000000779c3 */ /* 0x000ea20000008800 */
[----:B------:R-:W-:Y:S01]  /*06d0*/  UMOV UR9, 0x400 ;  /* 0x0000040000097882 */ /* 0x000fe20000000000 */
[----:B-1----:R-:W-:Y:S01]  /*06e0*/  UMOV UR5, 0x20 ;  /* 0x0000002000057882 */ /* 0x002fe20000000000 */
[----:B------:R-:W-:Y:S01]  /*06f0*/  UMOV UR4, 0x80 ;  /* 0x0000008000047882 */ /* 0x000fe20000000000 */
[----:B------:R-:W-:-:S04]  /*0700*/  UIADD3 UR10, UPT, UPT, -UR5, 0x100000, URZ ;  /* 0x00100000050a7890 */ /* 0x000fc8000fffe1ff */
[----:B------:R-:W-:Y:S02]  /*0710*/  USHF.L.U32 UR11, UR10, 0xb, URZ ;  /* 0x0000000b0a0b7899 */ /* 0x000fe400080006ff */
[----:B------:R-:W-:Y:S02]  /*0720*/  USHF.L.U32 UR10, UR10, 0x1, URZ ;  /* 0x000000010a0a7899 */ /* 0x000fe400080006ff */
[----:B------:R-:W-:-:S04]  /*0730*/  UIADD3 UR4, UPT, UPT, -UR4, 0x100000, URZ ;  /* 0x0010000004047890 */ /* 0x000fc8000fffe1ff */
[----:B------:R-:W-:Y:S02]  /*0740*/  USHF.L.U32 UR5, UR4, 0xb, URZ ;  /* 0x0000000b04057899 */ /* 0x000fe400080006ff */
[----:B------:R-:W-:Y:S01]  /*0750*/  USHF.L.U32 UR4, UR4, 0x1, URZ ;  /* 0x0000000104047899 */ /* 0x000fe200080006ff */
[----:B------:R-:W-:Y:S01]  /*0760*/  ELECT P0, URZ, PT ;  /* 0x0000000000ff782f */ /* 0x000fe20003800000 */
[----:B--2---:R-:W-:Y:S01]  /*0770*/  ULEA UR7, UR7, UR9, 0x18 ;  /* 0x0000000907077291 */ /* 0x004fe2000f8ec0ff */
[----:B------:R-:W1:Y:S11]  /*0780*/  FENCE.VIEW.ASYNC.S ;  /* 0x00000000000073c6 */ /* 0x000e760000000000 */
[----:B-1----:R2:W1:Y:S01]  /*0790*/  SYNCS.EXCH.64 URZ, [UR7+0x60], UR10 ;  /* 0x0000600a07ff75b2 */ /* 0x0024620008000100 */
[----:B------:R2:W1:Y:S01]  /*07a0*/  SYNCS.EXCH.64 URZ, [UR7+0x70], UR4 ;  /* 0x0000700407ff75b2 */ /* 0x0004620008000100 */
[----:B------:R2:W1:Y:S01]  /*07b0*/  SYNCS.EXCH.64 URZ, [UR7+0x68], UR10 ;  /* 0x0000680a07ff75b2 */ /* 0x0004620008000100 */
[----:B------:R2:W1:Y:S02]  /*07c0*/  SYNCS.EXCH.64 URZ, [UR7+0x78], UR4 ;  /* 0x0000780407ff75b2 */ /* 0x0004640008000100 */
[----:B--2---:R-:W-:Y:S01]  /*07d0*/  NOP ;  /* 0x0000000000007918 */ /* 0x004fe20000000000 */
.L_x_10:
[----:B------:R-:W2:Y:S01]  /*07e0*/  SHFL.IDX PT, R2, R173, RZ, 0x1f ;  /* 0x00001fffad027589 */ /* 0x000ea200000e0000 */
[----:B------:R-:W-:Y:S01]  /*07f0*/  NOP ;  /* 0x0000000000007918 */ /* 0x000fe20000000000 */
[----:B--2---:R-:W-:-:S13]  /*0800*/  ISETP.NE.AND P0, PT, R2, 0x3, PT ;  /* 0x000000030200780c */ /* 0x004fda0003f05270 */
[----:B------:R-:W-:Y:S05]  /*0810*/  @P0 BRA `(.L_x_11) ;  /* 0x0000000000300947 */ /* 0x000fea0003800000 */
[----:B-1----:R-:W1:Y:S01]  /*0820*/  S2UR UR5, SR_CgaCtaId ;  /* 0x00000000000579c3 */ /* 0x002e620000008800 */
        /* <DEDUP_REMOVED lines=8> */
[----:B-1----:R2:W1:Y:S01]  /*08b0*/  SYNCS.EXCH.64 URZ, [UR5+0x80], UR10 ;  /* 0x0000800a05ff75b2 */ /* 0x0024620008000100 */
[----:B------:R2:W1:Y:S02]  /*08c0*/  SYNCS.EXCH.64 URZ, [UR5+0x88], UR10 ;  /* 0x0000880a05ff75b2 */ /* 0x0004640008000100 */
[----:B--2---:R-:W-:Y:S01]  /*08d0*/  NOP ;  /* 0x0000000000007918 */ /* 0x004fe20000000000 */
.L_x_11:
[----:B------:R-:W2:Y:S01]  /*08e0*/  SHFL.IDX PT, R2, R173, RZ, 0x1f ;  /* 0x00001fffad027589 */ /* 0x000ea200000e0000 */
[----:B------:R-:W-:Y:S01]  /*08f0*/  NOP ;  /* 0x0000000000007918 */ /* 0x000fe20000000000 */
[----:B--2---:R-:W-:-:S13]  /*0900*/  ISETP.NE.AND P0, PT, R2, 0x4, PT ;  /* 0x000000040200780c */ /* 0x004fda0003f05270 */
[----:B------:R-:W-:Y:S05]  /*0910*/  @P0 BRA `(.L_x_12) ;  /* 0x00000000004c0947 */ /* 0x000fea0003800000 */
[----:B-1----:R-:W1:Y:S01]  /*0920*/  S2UR UR5, SR_CgaCtaId ;  /* 0x00000000000579c3 */ /* 0x002e620000008800 */
[----:B------:R-:W-:Y:S01]  /*0930*/  UMOV UR9, 0x100 ;  /* 0x0000010000097882 */ /* 0x000fe20000000000 */
[----:B------:R-:W-:Y:S01]  /*0940*/  UMOV UR7, 0x400 ;  /* 0x0000040000077882 */ /* 0x000fe20000000000 */
[----:B------:R-:W-:Y:S01]  /*0950*/  USEL UR9, UR9, 0xe0, UP2 ;  /* 0x000000e009097887 */ /* 0x000fe20009000000 */
[----:B------:R-:W-:Y:S01]  /*0960*/  UMOV UR4, 0x1 ;  /* 0x0000000100047882 */ /* 0x000fe20000000000 */
[----:B------:R-:W-:Y:S01]  /*0970*/  ELECT P0, URZ, PT ;  /* 0x0000000000ff782f */ /* 0x000fe20003800000 */
[----:B------:R-:W-:-:S04]  /*0980*/  UIADD3 UR10, UPT, UPT, -UR4, 0x100000, URZ ;  /* 0x00100000040a7890 */ /* 0x000fc8000fffe1ff */
[----:B------:R-:W-:Y:S02]  /*0990*/  USHF.L.U32 UR11, UR10, 0xb, URZ ;  /* 0x0000000b0a0b7899 */ /* 0x000fe400080006ff */
[----:B------:R-:W-:Y:S02]  /*09a0*/  USHF.L.U32 UR10, UR10, 0x1, URZ ;  /* 0x000000010a0a7899 */ /* 0x000fe400080006ff */
[----:B------:R-:W-:-:S04]  /*09b0*/  UIADD3 UR12, UPT, UPT, -UR9, 0x100000, URZ ;  /* 0x00100000090c7890 */ /* 0x000fc8000fffe1ff */
[----:B------:R-:W-:Y:S02]  /*09c0*/  USHF.L.U32 UR13, UR12, 0xb, URZ ;  /* 0x0000000b0c0d7899 */ /* 0x000fe400080006ff */
[----:B------:R-:W-:Y:S02]  /*09d0*/  USHF.L.U32 UR12, UR12, 0x1, URZ ;  /* 0x000000010c0c7899 */ /* 0x000fe400080006ff */
[----:B-1----:R-:W-:Y:S01]  /*09e0*/  ULEA UR5, UR5, UR7, 0x18 ;  /* 0x0000000705057291 */ /* 0x002fe2000f8ec0ff */
[----:B------:R-:W1:Y:S11]  /*09f0*/  FENCE.VIEW.ASYNC.S ;  /* 0x00000000000073c6 */ /* 0x000e760000000000 */
[----:B-1----:R2:W1:Y:S01]  /*0a00*/  SYNCS.EXCH.64 URZ, [UR5+0x90], UR10 ;  /* 0x0000900a05ff75b2 */ /* 0x0024620008000100 */
[----:B------:R2:W1:Y:S01]  /*0a10*/  SYNCS.EXCH.64 URZ, [UR5+0xa0], UR12 ;  /* 0x0000a00c05ff75b2 */ /* 0x0004620008000100 */
[----:B------:R2:W1:Y:S01]  /*0a20*/  SYNCS.EXCH.64 URZ, [UR5+0x98], UR10 ;  /* 0x0000980a05ff75b2 */ /* 0x0004620008000100 */
[----:B------:R2:W1:Y:S02]  /*0a30*/  SYNCS.EXCH.64 URZ, [UR5+0xa8], UR12 ;  /* 0x0000a80c05ff75b2 */ /* 0x0004640008000100 */
[----:B--2---:R-:W-:Y:S01]  /*0a40*/  NOP ;  /* 0x0000000000007918 */ /* 0x004fe20000000000 */
.L_x_12:
        /* <DEDUP_REMOVED lines=20> */
[----:B------:R2:W1:Y:S01]  /*0b90*/  SYNCS.EXCH.64 URZ, [UR7+0xd8], UR4 ;  /* 0x0000d80407ff75b2 */ /* 0x0004620008000100 */
[----:B------:R2:W1:Y:S01]  /*0ba0*/  SYNCS.EXCH.64 URZ, [UR7+0xc0], UR10 ;  /* 0x0000c00a07ff75b2 */ /* 0x0004620008000100 */
[----:B------:R2:W1:Y:S01]  /*0bb0*/  SYNCS.EXCH.64 URZ, [UR7+0xe0], UR4 ;  /* 0x0000e00407ff75b2 */ /* 0x0004620008000100 */
[----:B------:R2:W1:Y:S01]  /*0bc0*/  SYNCS.EXCH.64 URZ, [UR7+0xc8], UR10 ;  /* 0x0000c80a07ff75b2 */ /* 0x0004620008000100 */
[----:B------:R2:W1:Y:S02]  /*0bd0*/  SYNCS.EXCH.64 URZ, [UR7+0xe8], UR4 ;  /* 0x0000e80407ff75b2 */ /* 0x0004640008000100 */
[----:B--2---:R-:W-:Y:S01]  /*0be0*/  NOP ;  /* 0x0000000000007918 */ /* 0x004fe20000000000 */
.L_x_13:
        /* <DEDUP_REMOVED lines=18> */
.L_x_14:
[----:B-1----:R-:W1:Y:S01]  /*0d10*/  S2UR UR5, SR_CTAID.X ;  /* 0x00000000000579c3 */ /* 0x002e620000002500 */
[----:B------:R-:W-:-:S05]  /*0d20*/  CS2R.32 R170, SR_CgaSize ;  /* 0x0000000000aa7805 */ /* 0x000fca0000008a00 */
[----:B------:R-:W-:-:S05]  /*0d30*/  IMAD R170, R170, -0xa0, RZ ;  /* 0xffffff60aaaa7824 */ /* 0x000fca00078e02ff */
[----:B------:R-:W-:-:S14]  /*0d40*/  R2UR UR9, R170 ;  /* 0x00000000aa0972ca */ /* 0x000fdc00000e0000 */
[----:B------:R-:W2:Y:S01]  /*0d50*/  LDCU UR9, c[0x0][UR9+0x2b0] ;  /* 0x00005600090977ac */ /* 0x000ea20008000800 */
[----:B------:R-:W-:Y:S01]  /*0d60*/  NOP ;  /* 0x0000000000007918 */ /* 0x000fe20000000000 */
[----:B------:R-:W-:-:S05]  /*0d70*/  CS2R.32 R170, SR_CgaSize ;  /* 0x0000000000aa7805 */ /* 0x000fca0000008a00 */
[----:B------:R-:W-:-:S05]  /*0d80*/  IMAD R170, R170, -0xa0, RZ ;  /* 0xffffff60aaaa7824 */ /* 0x000fca00078e02ff */
[----:B------:R-:W-:-:S14]  /*0d90*/  R2UR UR7, R170 ;  /* 0x00000000aa0772ca */ /* 0x000fdc00000e0000 */
[----:B------:R-:W3:Y:S01]  /*0da0*/  LDCU UR7, c[0x0][UR7+0x2b4] ;  /* 0x00005680070777ac */ /* 0x000ee20008000800 */
[----:B------:R-:W4:Y:S08]  /*0db0*/  S2UR UR4, SR_CTAID.Y ;  /* 0x00000000000479c3 */ /* 0x000f300000002600 */
[----:B------:R-:W3:Y:S01]  /*0dc0*/  LDC R9, c[0x0][0xb24] ;  /* 0x0002c900ff097b82 */ /* 0x000ee20000000800 */
[----:B-1----:R-:W-:-:S02]  /*0dd0*/  I2FP.F32.U32 R5, UR5 ;  /* 0x0000000500057c45 */ /* 0x002fc40008201000 */
[----:B------:R-:W-:-:S05]  /*0de0*/  CS2R.32 R3, SR_CgaSize ;  /* 0x0000000000037805 */ /* 0x000fca0000008a00 */
[----:B------:R-:W-:-:S06]  /*0df0*/  IMAD R3, R3, -0xa0, RZ ;  /* 0xffffff6003037824 */ /* 0x000fcc00078e02ff */
[----:B------:R-:W1:Y:S01]  /*0e00*/  LDC R3, c[0x0][R3+0x2a0] ;  /* 0x0000a80003037b82 */ /* 0x000e620000000800 */
[----:B------:R-:W-:Y:S01]  /*0e10*/  MOV R21, UR5 ;  /* 0x0000000500157c02 */ /* 0x000fe20008000f00 */
[----:B--2---:R-:W-:Y:S01]  /*0e20*/  FMUL R5, R5, UR9 ;  /* 0x0000000905057c20 */ /* 0x004fe20008400000 */
[----:B----4-:R-:W-:Y:S02]  /*0e30*/  I2FP.F32.U32 R4, UR4 ;  /* 0x0000000400047c45 */ /* 0x010fe40008201000 */
[----:B------:R-:W-:-:S05]  /*0e40*/  CS2R.32 R2, SR_CgaSize ;  /* 0x0000000000027805 */ /* 0x000fca0000008a00 */
[----:B------:R-:W-:-:S06]  /*0e50*/  IMAD R2, R2, -0xa0, RZ ;  /* 0xffffff6002027824 */ /* 0x000fcc00078e02ff */
[----:B------:R-:W2:Y:S01]  /*0e60*/  LDC R2, c[0x0][R2+0x2a4] ;  /* 0x0000a90002027b82 */ /* 0x000ea20000000800 */
[----:B------:R-:W4:Y:S01]  /*0e70*/  F2I.U32.TRUNC.NTZ R170, R5 ;  /* 0x0000000500aa7305 */ /* 0x000f22000020f000 */
[----:B------:R-:W-:Y:S01]  /*0e80*/  MOV R20, UR4 ;  /* 0x0000000400147c02 */ /* 0x000fe20008000f00 */
[----:B---3--:R-:W-:-:S05]  /*0e90*/  FMUL R4, R4, UR7 ;  /* 0x0000000704047c20 */ /* 0x008fca0008400000 */
[----:B------:R-:W-:Y:S01]  /*0ea0*/  BAR.SYNC.DEFER_BLOCKING 0x0 ;  /* 0x0000000000007b1d */ /* 0x000fe20000010000 */
[----:B------:R-:W-:-:S05]  /*0eb0*/  ISETP.GE.AND P0, PT, R9, 0x1, PT ;  /* 0x000000010900780c */ /* 0x000fca0003f06270 */
[----:B------:R-:W3:Y:S02]  /*0ec0*/  F2I.U32.TRUNC.NTZ R147, R4 ;  /* 0x0000000400937305 */ /* 0x000ee4000020f000 */
[----:B------:R-:W2:Y:S01]  /*0ed0*/  S2UR UR36, SR_CTAID.Z ;  /* 0x00000000002479c3 */ /* 0x000ea20000002700 */
[----:B----4-:R-:W-:-:S05]  /*0ee0*/  IADD3 R170, PT, PT, -R170, RZ, RZ ;  /* 0x000000ffaaaa7210 */ /* 0x010fca0007ffe1ff */
[----:B-1----:R-:W-:Y:S01]  /*0ef0*/  IMAD R170, R3, R170, UR5 ;  /* 0x0000000503aa7e24 */ /* 0x002fe2000f8e02aa */
[----:B---3--:R-:W-:-:S05]  /*0f00*/  IADD3 R147, PT, PT, -R147, RZ, RZ ;  /* 0x000000ff93937210 */ /* 0x008fca0007ffe1ff */
[----:B--2---:R-:W-:Y:S01]  /*0f10*/  IMAD R147, R2, R147, UR4 ;  /* 0x0000000402937e24 */ /* 0x004fe2000f8e0293 */
[----:B------:R-:W-:Y:S06]  /*0f20*/  @!P0 BRA `(.L_x_15) ;  /* 0x0000000000b88947 */ /* 0x000fec0003800000 */
[----:B------:R-:W1:Y:S01]  /*0f30*/  LDC.64 R4, c[0x0][0xb18] ;  /* 0x0002c600ff047b82 */ /* 0x000e620000000a00 */
[----:B------:R-:W-:-:S07]  /*0f40*/  ISETP.NE.AND P0, PT, R9, 0x1, PT ;  /* 0x000000010900780c */ /* 0x000fce0003f05270 */
[----:B------:R-:W2:Y:S08]  /*0f50*/  LDC R10, c[0x0][0xb0c] ;  /* 0x0002c300ff0a7b82 */ /* 0x000eb00000000800 */
[----:B------:R-:W3:Y:S08]  /*0f60*/  LDC R11, c[0x0][0x370] ;  /* 0x0000dc00ff0b7b82 */ /* 0x000ef00000000800 */
[----:B------:R-:W4:Y:S01]  /*0f70*/  LDC R12, c[0x0][0x374] ;  /* 0x0000dd00ff0c7b82 */ /* 0x000f220000000800 */
[----:B-1----:R-:W-:-:S07]  /*0f80*/  ISETP.NE.AND P1, PT, R4, 0x1, PT ;  /* 0x000000010400780c */ /* 0x002fce0003f25270 */
[----:B------:R-:W3:Y:S01]  /*0f90*/  LDC.64 R6, c[0x0][0xb10] ;  /* 0x0002c400ff067b82 */ /* 0x000ee20000000a00 */
[----:B--2---:R-:W-:-:S07]  /*0fa0*/  ISETP.NE.AND P2, PT, R10, 0x1, PT ;  /* 0x000000010a00780c */ /* 0x004fce0003f45270 */
[----:B------:R-:W1:Y:S08]  /*0fb0*/  LDC R8, c[0x0][0xb20] ;  /* 0x0002c800ff087b82 */ /* 0x000e700000000800 */
[----:B------:R-:W2:Y:S01]  /*0fc0*/  LDC.64 R2, c[0x0][0xb28] ;  /* 0x0002ca00ff027b82 */ /* 0x000ea20000000a00 */
[----:B----4-:R-:W-:-:S04]  /*0fd0*/  IMAD.HI.U32 R13, R12, R5, RZ ;  /* 0x000000050c0d7227 */ /* 0x010fc800078e00ff */
[----:B------:R-:W-:-:S04]  /*0fe0*/  IMAD.HI.U32 R5, R20, R5, RZ ;  /* 0x0000000514057227 */ /* 0x000fc800078e00ff */
[----:B---3--:R-:W-:-:S04]  /*0ff0*/  IMAD.HI.U32 R14, R11, R6, RZ ;  /* 0x000000060b0e7227 */ /* 0x008fc800078e00ff */
[C---:B------:R-:W-:Y:S01]  /*1000*/  IMAD.HI.U32 R16, R21.reuse, R6, RZ ;  /* 0x0000000615107227 */ /* 0x040fe200078e00ff */
[-C--:B------:R-:W-:Y:S02]  /*1010*/  @P2 SHF.R.U32.HI R11, RZ, R7.reuse, R14 ;  /* 0x00000007ff0b2219 */ /* 0x080fe4000001160e */
[-C--:B-1----:R-:W-:Y:S02]  /*1020*/  @P1 SHF.R.U32.HI R12, RZ, R8.reuse, R13 ;  /* 0x00000008ff0c1219 */ /* 0x082fe4000001160d */
[----:B------:R-:W-:Y:S02]  /*1030*/  SHF.R.U32.HI R5, RZ, R8, R5 ;  /* 0x00000008ff057219 */ /* 0x000fe40000011605 */
[----:B------:R-:W-:Y:S02]  /*1040*/  SHF.R.U32.HI R16, RZ, R7, R16 ;  /* 0x00000007ff107219 */ /* 0x000fe40000011610 */
[----:B------:R-:W-:Y:S01]  /*1050*/  SEL R5, R20, R5, !P1 ;  /* 0x0000000514057207 */ /* 0x000fe20004800000 */
[----:B--2---:R-:W-:Y:S01]  /*1060*/  IMAD.HI.U32 R14, R12, R2, RZ ;  /* 0x000000020c0e7227 */ /* 0x004fe200078e00ff */
[----:B------:R-:W-:-:S02]  /*1070*/  SEL R7, R21, R16, !P2 ;  /* 0x0000001015077207 */ /* 0x000fc40005000000 */
[----:B------:R-:W-:Y:S01]  /*1080*/  IADD3 R13, PT, PT, -R5, RZ, RZ ;  /* 0x000000ff050d7210 */ /* 0x000fe20007ffe1ff */
[----:B------:R-:W-:Y:S01]  /*1090*/  IMAD.HI.U32 R6, R11, R2, RZ ;  /* 0x000000020b067227 */ /* 0x000fe200078e00ff */
[----:B------:R-:W-:-:S03]  /*10a0*/  @P0 SHF.R.U32.HI R12, RZ, R3, R14 ;  /* 0x00000003ff0c0219 */ /* 0x000fc6000001160e */
[----:B------:R-:W-:Y:S01]  /*10b0*/  IMAD R13, R4, R13, R20 ;  /* 0x0000000d040d7224 */ /* 0x000fe200078e0214 */
[----:B------:R-:W-:Y:S01]  /*10c0*/  @P0 SHF.R.U32.HI R11, RZ, R3, R6 ;  /* 0x00000003ff0b0219 */ /* 0x000fe20000011606 */
[----:B------:R-:W-:-:S04]  /*10d0*/  IMAD R12, R12, R9, RZ ;  /* 0x000000090c0c7224 */ /* 0x000fc800078e02ff */
[----:B------:R-:W-:Y:S01]  /*10e0*/  IMAD R6, R11, R9, RZ ;  /* 0x000000090b067224 */ /* 0x000fe200078e02ff */
[----:B------:R-:W-:-:S04]  /*10f0*/  ISETP.GE.AND P1, PT, R5, R12, PT ;  /* 0x0000000c0500720c */ /* 0x000fc80003f26270 */
[----:B------:R-:W-:Y:S01]  /*1100*/  ISETP.GE.OR P1, PT, R7, R6, P1 ;  /* 0x000000060700720c */ /* 0x000fe20000f26670 */
[----:B------:R-:W-:-:S05]  /*1110*/  IMAD.HI.U32 R6, R5, R2, RZ ;  /* 0x0000000205067227 */ /* 0x000fca00078e00ff */
[----:B------:R-:W-:-:S04]  /*1120*/  SHF.R.U32.HI R6, RZ, R3, R6 ;  /* 0x00000003ff067219 */ /* 0x000fc80000011606 */
[----:B------:R-:W-:-:S03]  /*1130*/  SEL R6, R5, R6, !P0 ;  /* 0x0000000605067207 */ /* 0x000fc60004000000 */
[----:B------:R-:W-:Y:S01]  /*1140*/  @!P1 IMAD.HI.U32 R8, R7, R2, RZ ;  /* 0x0000000207089227 */ /* 0x000fe200078e00ff */
[----:B------:R-:W-:-:S04]  /*1150*/  IADD3 R2, PT, PT, -R6, RZ, RZ ;  /* 0x000000ff06027210 */ /* 0x000fc80007ffe1ff */
[----:B------:R-:W-:Y:S01]  /*1160*/  @!P1 SHF.R.U32.HI R8, RZ, R3, R8 ;  /* 0x00000003ff089219 */ /* 0x000fe20000011608 */
[----:B------:R-:W-:-:S03]  /*1170*/  IMAD R2, R9, R2, R5 ;  /* 0x0000000209027224 */ /* 0x000fc600078e0205 */
[----:B------:R-:W-:-:S05]  /*1180*/  @!P1 SEL R3, R7, R8, !P0 ;  /* 0x0000000807039207 */ /* 0x000fca0004000000 */
[--C-:B------:R-:W-:Y:S02]  /*1190*/  @!P1 IMAD.IADD R6, R6, 0x1, -R3.reuse ;  /* 0x0000000106069824 */ /* 0x100fe400078e0a03 */
[----:B------:R-:W-:Y:S01]  /*11a0*/  @!P1 IMAD R3, R2, R11, R3 ;  /* 0x0000000b02039224 */ /* 0x000fe200078e0203 */
[----:B------:R-:W-:Y:S01]  /*11b0*/  IADD3 R2, PT, PT, -R7, RZ, RZ ;  /* 0x000000ff07027210 */ /* 0x000fe20007ffe1ff */
[----:B------:R-:W-:Y:S02]  /*11c0*/  @!P1 IMAD R5, R6, R9, R7 ;  /* 0x0000000906059224 */ /* 0x000fe400078e0207 */
[----:B------:R-:W-:Y:S02]  /*11d0*/  @!P1 IMAD.MOV.U32 R7, RZ, RZ, R3 ;  /* 0x000000ffff079224 */ /* 0x000fe400078e0003 */
[----:B------:R-:W-:Y:S02]  /*11e0*/  IMAD R2, R10, R2, R21 ;  /* 0x000000020a027224 */ /* 0x000fe400078e0215 */
[----:B------:R-:W-:-:S02]  /*11f0*/  IMAD R20, R5, R4, R13 ;  /* 0x0000000405147224 */ /* 0x000fc400078e020d */
[----:B------:R-:W-:Y:S02]  /*1200*/  IMAD R21, R7, R10, R2 ;  /* 0x0000000a07157224 */ /* 0x000fe400078e0202 */
.L_x_15:
[----:B------:R-:W1:Y:S01]  /*1210*/  LDCU UR4, c[0x0][0xb30] ;  /* 0x00016600ff0477ac */ /* 0x000e620008000800 */
[----:B------:R-:W2:Y:S08]  /*1220*/  S2UR UR37, SR_CgaCtaId ;  /* 0x00000000002579c3 */ /* 0x000eb00000008800 */
[----:B------:R-:W3:Y:S01]  /*1230*/  LDC R72, c[0x0][0xb24] ;  /* 0x0002c900ff487b82 */ /* 0x000ee20000000800 */
[----:B-1----:R-:W-:-:S09]  /*1240*/  UISETP.NE.AND UP1, UPT, UR4, 0x1, UPT ;  /* 0x000000010400788c */ /* 0x002fd2000bf25270 */
[----:B--2---:R-:W-:Y:S05]  /*1250*/  BRA.U UP1, `(.L_x_16) ;  /* 0x0000000101407547 */ /* 0x004fea000b800000 */
[----:B------:R-:W1:Y:S08]  /*1260*/  LDC.64 R4, c[0x0][0xb10] ;  /* 0x0002c400ff047b82 */ /* 0x000e700000000a00 */
[----:B------:R-:W2:Y:S08]  /*1270*/  LDC.64 R2, c[0x0][0xb18] ;  /* 0x0002c600ff027b82 */ /* 0x000eb00000000a00 */
[----:B------:R-:W4:Y:S08]  /*1280*/  LDC R6, c[0x0][0xb20] ;  /* 0x0002c800ff067b82 */ /* 0x000f300000000800 */
[----:B------:R-:W3:Y:S01]  /*1290*/  LDC R8, c[0x0][0xb0c] ;  /* 0x0002c300ff087b82 */ /* 0x000ee20000000800 */
[----:B-1----:R-:W-:-:S05]  /*12a0*/  IMAD.HI.U32 R4, R21, R4, RZ ;  /* 0x0000000415047227 */ /* 0x002fca00078e00ff */
[----:B------:R-:W-:Y:S01]  /*12b0*/  SHF.R.U32.HI R4, RZ, R5, R4 ;  /* 0x00000005ff047219 */ /* 0x000fe20000011604 */
[----:B--2---:R-:W-:Y:S01]  /*12c0*/  IMAD.HI.U32 R3, R20, R3, RZ ;  /* 0x0000000314037227 */ /* 0x004fe200078e00ff */
[----:B------:R-:W-:-:S04]  /*12d0*/  ISETP.NE.AND P0, PT, R2, 0x1, PT ;  /* 0x000000010200780c */ /* 0x000fc80003f05270 */
[----:B----4-:R-:W-:-:S04]  /*12e0*/  SHF.R.U32.HI R3, RZ, R6, R3 ;  /* 0x00000006ff037219 */ /* 0x010fc80000011603 */
[----:B------:R-:W-:Y:S02]  /*12f0*/  SEL R3, R20, R3, !P0 ;  /* 0x0000000314037207 */ /* 0x000fe40004000000 */
[----:B---3--:R-:W-:-:S04]  /*1300*/  ISETP.NE.AND P1, PT, R8, 0x1, PT ;  /* 0x000000010800780c */ /* 0x008fc80003f25270 */
[----:B------:R-:W-:-:S05]  /*1310*/  SEL R4, R21, R4, !P1 ;  /* 0x0000000415047207 */ /* 0x000fca0004800000 */
[----:B------:R-:W-:Y:S02]  /*1320*/  IMAD.IADD R5, R3, 0x1, -R4 ;  /* 0x0000000103057824 */ /* 0x000fe400078e0a04 */
[----:B------:R-:W-:Y:S02]  /*1330*/  IMAD.IADD R3, R4, 0x1, -R3 ;  /* 0x0000000104037824 */ /* 0x000fe400078e0a03 */
[----:B------:R-:W-:Y:S02]  /*1340*/  IMAD R21, R5, R8, R21 ;  /* 0x0000000805157224 */ /* 0x000fe400078e0215 */
[----:B------:R-:W-:-:S07]  /*1350*/  IMAD R20, R3, R2, R20 ;  /* 0x0000000203147224 */ /* 0x000fce00078e0214 */
.L_x_16:
[----:B------:R-:W-:Y:S01]  /*1360*/  BAR.SYNC.DEFER_BLOCKING 0x0 ;  /* 0x0000000000007b1d */ /* 0x000fe20000010000 */
[----:B------:R-:W-:Y:S01]  /*1370*/  UISETP.NE.AND UP1, UPT, UR8, 0x2, UPT ;  /* 0x000000020800788c */ /* 0x000fe2000bf25270 */
[----:B------:R-:W-:Y:S02]  /*1380*/  ISETP.NE.OR P5, PT, R0, 0x2, !P5 ;  /* 0x000000020000780c */ /* 0x000fe40006fa5670 */
[----:B------:R-:W-:-:S06]  /*1390*/  LOP3.LUT R2, R189, 0x1f, RZ, 0xc0, !PT ;  /* 0x0000001fbd027812 */ /* 0x000fcc00078ec0ff */
[----:B------:R-:W-:Y:S05]  /*13a0*/  BRA.U UP1, `(.L_x_17) ;  /* 0x00000011019c7547 */ /* 0x000fea000b800000 */
[----:B------:R-:W1:Y:S01]  /*13b0*/  LDCU UR13, c[0x0][0x38c] ;  /* 0x00007180ff0d77ac */ /* 0x000e620008000800 */
[----:B------:R-:W2:Y:S01]  /*13c0*/  LDC R9, c[0x0][0x370] ;  /* 0x0000dc00ff097b82 */ /* 0x000ea20000000800 */
[----:B------:R-:W-:Y:S01]  /*13d0*/  PLOP3.LUT P1, PT, PT, PT, UP2, 0x80, 0x8 ;  /* 0x000000000008781c */ /* 0x000fe20003f2f028 */
[----:B------:R-:W-:Y:S01]  /*13e0*/  IMAD.MOV.U32 R15, RZ, RZ, 0x1 ;  /* 0x00000001ff0f7424 */ /* 0x000fe200078e00ff */
[----:B------:R-:W-:Y:S01]  /*13f0*/  ISETP.EQ.OR P4, PT, R2, RZ, P5 ;  /* 0x000000ff0200720c */ /* 0x000fe20002f82670 */
[----:B------:R-:W-:Y:S01]  /*1400*/  IMAD.MOV.U32 R14, RZ, RZ, RZ ;  /* 0x000000ffff0e7224 */ /* 0x000fe200078e00ff */
[----:B------:R-:W-:Y:S02]  /*1410*/  PLOP3.LUT P1, PT, P1, PT, PT, 0x8, 0x80 ;  /* 0x000000000080781c */ /* 0x000fe40000f2e170 */
[----:B------:R-:W-:Y:S01]  /*1420*/  CS2R R12, SRZ ;  /* 0x00000000000c7805 */ /* 0x000fe2000001ff00 */
[----:B------:R-:W-:Y:S01]  /*1430*/  IMAD.MOV.U32 R10, RZ, RZ, 0x1 ;  /* 0x00000001ff0a7424 */ /* 0x000fe200078e00ff */
[----:B------:R-:W4:Y:S01]  /*1440*/  LDC R0, c[0x0][0x374] ;  /* 0x0000dd00ff007b82 */ /* 0x000f220000000800 */
[----:B------:R-:W2:Y:S01]  /*1450*/  LDCU.64 UR22, c[0x0][0x348] ;  /* 0x00006900ff1677ac */ /* 0x000ea20008000a00 */
[----:B------:R-:W-:Y:S01]  /*1460*/  UMOV UR6, URZ ;  /* 0x000000ff00067c82 */ /* 0x000fe20008000000 */
[----:B-1----:R-:W-:-:S04]  /*1470*/  UIADD3 UR5, UPT, UPT, UR13, 0x7f, URZ ;  /* 0x0000007f0d057890 */ /* 0x002fc8000fffe0ff */
[----:B------:R-:W-:-:S04]  /*1480*/  USHF.R.S32.HI UR4, URZ, 0x1f, UR5 ;  /* 0x0000001fff047899 */ /* 0x000fc80008011405 */
[----:B------:R-:W-:-:S04]  /*1490*/  ULEA.HI UR4, UR4, UR5, URZ, 0x7 ;  /* 0x0000000504047291 */ /* 0x000fc8000f8f38ff */
[----:B------:R-:W-:Y:S02]  /*14a0*/  USHF.R.S32.HI UR15, URZ, 0x7, UR4 ;  /* 0x00000007ff0f7899 */ /* 0x000fe40008011404 */
[----:B------:R-:W-:Y:S02]  /*14b0*/  UIADD3 UR4, UPT, UPT, UR13, -0x1, URZ ;  /* 0xffffffff0d047890 */ /* 0x000fe4000fffe0ff */
[----:B------:R-:W-:Y:S02]  /*14c0*/  UISETP.LT.U32.AND UP0, UPT, UR15, 0x6, UPT ;  /* 0x000000060f00788c */ /* 0x000fe4000bf01070 */
[----:B------:R-:W-:Y:S02]  /*14d0*/  UISETP.GE.U32.AND UP1, UPT, UR4, -0xff, UPT ;  /* 0xffffff010400788c */ /* 0x000fe4000bf26070 */
[----:B------:R-:W-:Y:S02]  /*14e0*/  USEL UR14, UR15, 0x6, UP0 ;  /* 0x000000060f0e7887 */ /* 0x000fe40008000000 */
[----:B------:R-:W-:-:S02]  /*14f0*/  UIADD3 UR13, UPT, UPT, UR13, 0xfe, URZ ;  /* 0x000000fe0d0d7890 */ /* 0x000fc4000fffe0ff */
[----:B------:R-:W-:Y:S02]  /*1500*/  UIADD3 UR5, UPT, UPT, UR14, -0x1, URZ ;  /* 0xffffffff0e057890 */ /* 0x000fe4000fffe0ff */
[----:B------:R-:W-:-:S03]  /*1510*/  UIADD3 UR7, UPT, UPT, UR15, -UR14, URZ ;  /* 0x8000000e0f077290 */ /* 0x000fc6000fffe0ff */
[----:B------:R-:W-:-:S04]  /*1520*/  @UP1 UIADD3 UR5, UPT, UPT, UR14, URZ, URZ ;  /* 0x000000ff0e051290 */ /* 0x000fc8000fffe0ff */
[----:B--2---:R-:W-:-:S12]  /*1530*/  UIADD3 UR5, UPT, UPT, UR5, 0x1, URZ ;  /* 0x0000000105057890 */ /* 0x004fd8000fffe0ff */
.L_x_35:
[----:B------:R-:W-:Y:S01]  /*1540*/  UISETP.NE.AND UP0, UPT, UR37, URZ, UPT ;  /* 0x000000ff2500728c */ /* 0x000fe2000bf05270 */
[----:B------:R-:W1:Y:S08]  /*1550*/  S2UR UR37, SR_CgaCtaId ;  /* 0x00000000002579c3 */ /* 0x000e700000008800 */
[----:B------:R-:W-:Y:S05]  /*1560*/  BRA.U UP0, `(.L_x_18) ;  /* 0x0000000100347547 */ /* 0x000fea000b800000 */
[----:B------:R-:W2:Y:S01]  /*1570*/  S2R R2, SR_CgaCtaId ;  /* 0x0000000000027919 */ /* 0x000ea20000008800 */
[----:B------:R-:W-:-:S04]  /*1580*/  MOV R3, 0x400 ;  /* 0x0000040000037802 */ /* 0x000fc80000000f00 */
[----:B--2---:R-:W-:Y:S02]  /*1590*/  LEA R3, R2, R3, 0x18 ;  /* 0x0000000302037211 */ /* 0x004fe400078ec0ff */
[----:B------:R-:W-:-:S03]  /*15a0*/  SHF.L.U32 R2, R10, 0x1f, RZ ;  /* 0x0000001f0a027819 */ /* 0x000fc600000006ff */
[----:B------:R-:W-:-:S04]  /*15b0*/  IMAD R3, R12, 0x8, R3 ;  /* 0x000000080c037824 */ /* 0x000fc800078e0203 */
[----:B------:R-:W2:Y:S02]  /*15c0*/  SYNCS.PHASECHK.TRANS64.TRYWAIT P0, [R3+URZ+0x100], R2 ;  /* 0x00010002030075a7 */ /* 0x000ea400080011ff */
[----:B--2---:R-:W-:Y:S05]  /*15d0*/  @!P0 BRA `(.L_x_19) ;  /* 0x0000006c00588947 */ /* 0x004fea0003800000 */
.L_x_108:
[----:B------:R-:W-:Y:S01]  /*15e0*/  VIADD R12, R12, 0x1 ;  /* 0x000000010c0c7836 */ /* 0x000fe20000000000 */
[----:B------:R2:W-:Y:S04]  /*15f0*/  SYNCS.ARRIVE.TRANS64.A1T0 RZ, [R3+URZ+0xf0], RZ ;  /* 0x0000f0ff03ff79a7 */ /* 0x0005e800081000ff */
[----:B------:R-:W-:-:S04]  /*1600*/  ISETP.NE.AND P0, PT, R12, 0x2, PT ;  /* 0x000000020c00780c */ /* 0x000fc80003f05270 */
[----:B------:R-:W-:Y:S02]  /*1610*/  SEL R12, R12, RZ, P0 ;  /* 0x000000ff0c0c7207 */ /* 0x000fe40000000000 */
[----:B--2---:R-:W-:-:S04]  /*1620*/  SEL R3, RZ, 0x1, P0 ;  /* 0x00000001ff037807 */ /* 0x004fc80000000000 */
[----:B------:R-:W-:-:S07]  /*1630*/  LOP3.LUT R10, R10, R3, RZ, 0x3c, !PT ;  /* 0x000000030a0a7212 */ /* 0x000fce00078e3cff */
.L_x_18:
[----:B------:R-:W-:Y:S01]  /*1640*/  UMOV UR4, 0x400 ;  /* 0x0000040000047882 */ /* 0x000fe20000000000 */
[----:B------:R-:W-:Y:S01]  /*1650*/  SHF.L.U32 R2, R15, 0x1f, RZ ;  /* 0x0000001f0f027819 */ /* 0x000fe200000006ff */
[----:B-1----:R-:W-:Y:S01]  /*1660*/  ULEA UR4, UR37, UR4, 0x18 ;  /* 0x0000000425047291 */ /* 0x002fe2000f8ec0ff */
[----:B------:R-:W-:Y:S01]  /*1670*/  R2UR UR34, R21 ;  /* 0x00000000152272ca */ /* 0x000fe200000e0000 */
[----:B------:R-:W-:Y:S01]  /*1680*/  UISETP.GE.U32.AND UP0, UPT, UR13, 0xff, UPT ;  /* 0x000000ff0d00788c */ /* 0x000fe2000bf06070 */
[----:B------:R-:W-:Y:S01]  /*1690*/  R2UR UR11, R20 ;  /* 0x00000000140b72ca */ /* 0x000fe200000e0000 */
[----:B------:R-:W-:Y:S01]  /*16a0*/  ULEA UR8, UR6, UR4, 0x3 ;  /* 0x0000000406087291 */ /* 0x000fe2000f8e18ff */
[----:B------:R-:W-:-:S08]  /*16b0*/  UMOV UR24, URZ ;  /* 0x000000ff00187c82 */ /* 0x000fd00008000000 */
[----:B------:R1:W2:Y:S01]  /*16c0*/  SYNCS.PHASECHK.TRANS64.TRYWAIT P0, [UR8+0x30], R2 ;  /* 0x00003002ff0075a7 */ /* 0x0002a20008001108 */
[----:B------:R-:W-:Y:S02]  /*16d0*/  USHF.L.U32 UR34, UR34, 0x7, URZ ;  /* 0x0000000722227899 */ /* 0x000fe400080006ff */
[----:B------:R-:W-:Y:S01]  /*16e0*/  USHF.L.U32 UR11, UR11, 0x7, URZ ;  /* 0x000000070b0b7899 */ /* 0x000fe200080006ff */
[----:B------:R-:W-:Y:S11]  /*16f0*/  BRA.U !UP0, `(.L_x_20) ;  /* 0x0000000108a47547 */ /* 0x000ff6000b800000 */
[----:B------:R-:W-:Y:S01]  /*1700*/  UMOV UR16, URZ ;  /* 0x000000ff00107c82 */ /* 0x000fe20008000000 */
[----:B------:R-:W-:-:S05]  /*1710*/  UMOV UR17, UR6 ;  /* 0x0000000600117c82 */ /* 0x000fca0008000000 */
.L_x_25:
[----:B-1----:R-:W-:Y:S01]  /*1720*/  ULEA UR33, UR17, UR4, 0x3 ;  /* 0x0000000411217291 */ /* 0x002fe2000f8e18ff */
[----:B--2---:R-:W-:Y:S01]  /*1730*/  @!P5 MOV R3, 0x8000 ;  /* 0x000080000003d802 */ /* 0x004fe20000000f00 */
[----:B--2---:R-:W-:Y:S10]  /*1740*/  @P0 BRA `(.L_x_21) ;  /* 0x00000000000c0947 */ /* 0x004ff40003800000 */
[----:B------:R-:W-:-:S04]  /*1750*/  SHF.L.U32 R5, R15, 0x1f, RZ ;  /* 0x0000001f0f057819 */ /* 0x000fc800000006ff */
[----:B------:R-:W2:Y:S02]  /*1760*/  SYNCS.PHASECHK.TRANS64.TRYWAIT P0, [UR33+0x30], R5 ;  /* 0x00003005ff0075a7 */ /* 0x000ea40008001121 */
[----:B--2---:R-:W-:Y:S05]  /*1770*/  @!P0 BRA `(.L_x_22) ;  /* 0x0000006c00048947 */ /* 0x004fea0003800000 */
.L_x_21:
[----:B------:R2:W-:Y:S01]  /*1780*/  @!P5 SYNCS.ARRIVE.TRANS64 RZ, [UR33], R3 ;  /* 0x00000003ffffd9a7 */ /* 0x0005e20008000021 */
[----:B------:R-:W-:Y:S04]  /*1790*/  BSSY.RECONVERGENT B0, `(.L_x_23) ;  /* 0x0000003000007945 */ /* 0x000fe80003800200 */
[----:B------:R-:W-:Y:S05]  /*17a0*/  @P4 BRA `(.L_x_24) ;  /* 0x0000000000044947 */ /* 0x000fea0003800000 */
[----:B------:R-:W-:Y:S05]  /*17b0*/  BPT.TRAP 0x1 ;  /* 0x000000040000795c */ /* 0x000fea0000300000 */
.L_x_24:
[----:B------:R-:W-:Y:S05]  /*17c0*/  BSYNC.RECONVERGENT B0 ;  /* 0x0000000000007941 */ /* 0x000fea0003800200 */
.L_x_23:
[----:B------:R-:W-:Y:S02]  /*17d0*/  UIADD3 UR6, UPT, UPT, UR17, 0x1, URZ ;  /* 0x0000000111067890 */ /* 0x000fe4000fffe0ff */
[----:B------:R-:W-:Y:S02]  /*17e0*/  UIADD3 UR26, UP1, UPT, UR22, 0x80, URZ ;  /* 0x00000080161a7890 */ /* 0x000fe4000ff3e0ff */
[----:B------:R-:W-:Y:S02]  /*17f0*/  UISETP.NE.AND UP0, UPT, UR6, 0x6, UPT ;  /* 0x000000060600788c */ /* 0x000fe4000bf05270 */
[----:B------:R-:W-:Y:S02]  /*1800*/  USHF.L.U32 UR35, UR16, 0x7, URZ ;  /* 0x0000000710237899 */ /* 0x000fe400080006ff */
[----:B------:R-:W-:Y:S02]  /*1810*/  USEL UR9, URZ, 0x1, UP0 ;  /* 0x00000001ff097887 */ /* 0x000fe40008000000 */
[----:B------:R-:W-:-:S02]  /*1820*/  USEL UR6, UR6, URZ, UP0 ;  /* 0x000000ff06067287 */ /* 0x000fc40008000000 */
[----:B------:R-:W-:Y:S02]  /*1830*/  UIADD3 UR20, UP0, UPT, UR22, 0x180, URZ ;  /* 0x0000018016147890 */ /* 0x000fe4000ff1e0ff */
[----:B------:R-:W-:Y:S01]  /*1840*/  ULEA UR8, UR6, UR4, 0x3 ;  /* 0x0000000406087291 */ /* 0x000fe2000f8e18ff */
[----:B------:R-:W-:Y:S01]  /*1850*/  LOP3.LUT R15, R15, UR9, RZ, 0x3c, !PT ;  /* 0x000000090f0f7c12 */ /* 0x000fe2000f8e3cff */
[----:B------:R-:W-:Y:S02]  /*1860*/  UIADD3.X UR27, UPT, UPT, URZ, UR23, URZ, UP1, !UPT ;  /* 0x00000017ff1b7290 */ /* 0x000fe40008ffe4ff */
[----:B------:R-:W-:Y:S01]  /*1870*/  UIADD3.X UR21, UPT, UPT, URZ, UR23, URZ, UP0, !UPT ;  /* 0x00000017ff157290 */ /* 0x000fe200087fe4ff */
[----:B-1----:R-:W-:Y:S01]  /*1880*/  SHF.L.U32 R2, R15, 0x1f, RZ ;  /* 0x0000001f0f027819 */ /* 0x002fe200000006ff */
[----:B------:R-:W-:Y:S01]  /*1890*/  UMOV UR18, 0x0 ;  /* 0x0000000000127882 */ /* 0x000fe20000000000 */
[----:B------:R-:W-:Y:S01]  /*18a0*/  UMOV UR19, 0x10000000 ;  /* 0x1000000000137882 */ /* 0x000fe20000000000 */
[----:B------:R-:W-:Y:S01]  /*18b0*/  UMOV UR12, UR36 ;  /* 0x00000024000c7c82 */ /* 0x000fe20008000000 */
[----:B------:R1:W1:Y:S01]  /*18c0*/  SYNCS.PHASECHK.TRANS64.TRYWAIT P0, [UR8+0x30], R2 ;  /* 0x00003002ff0075a7 */ /* 0x0002620008001108 */
[----:B------:R-:W-:Y:S01]  /*18d0*/  ULEA UR8, UR17, UR4, 0xe ;  /* 0x0000000411087291 */ /* 0x000fe2000f8e70ff */
[----:B------:R-:W-:Y:S01]  /*18e0*/  UMOV UR9, UR33 ;  /* 0x0000002100097c82 */ /* 0x000fe20008000000 */
[----:B------:R-:W-:-:S02]  /*18f0*/  UMOV UR10, UR35 ;  /* 0x00000023000a7c82 */ /* 0x000fc40008000000 */
[----:B------:R-:W-:Y:S02]  /*1900*/  UIADD3 UR32, UPT, UPT, UR8, 0x8400, URZ ;  /* 0x0000840008207890 */ /* 0x000fe4000fffe0ff */
[----:B------:R-:W-:Y:S02]  /*1910*/  UIADD3 UR8, UPT, UPT, UR8, 0x20400, URZ ;  /* 0x0002040008087890 */ /* 0x000fe4000fffe0ff */
[----:B------:R-:W-:Y:S01]  /*1920*/  UIADD3 UR16, UPT, UPT, UR16, 0x1, URZ ;  /* 0x0000000110107890 */ /* 0x000fe2000fffe0ff */
[----:B------:R-:W-:Y:S01]  /*1930*/  UMOV UR24, UR5 ;  /* 0x0000000500187c82 */ /* 0x000fe20008000000 */
[----:B------:R-:W-:Y:S02]  /*1940*/  UMOV UR17, UR6 ;  /* 0x0000000600117c82 */ /* 0x000fe40008000000 */
[----:B------:R-:W-:Y:S01]  /*1950*/  UISETP.NE.AND UP0, UPT, UR16, UR5, UPT ;  /* 0x000000051000728c */ /* 0x000fe2000bf05270 */
[----:B------:R1:W-:Y:S02]  /*1960*/  UTMALDG.3D [UR32], [UR26], desc[UR18] ;  /* 0x000012201a0075b4 */ /* 0x0003e40008011000 */
[----:B------:R1:W-:Y:S06]  /*1970*/  UTMALDG.3D [UR8], [UR20], desc[UR18] ;  /* 0x00001208140075b4 */ /* 0x0003ec0008011000 */
[----:B------:R-:W-:Y:S05]  /*1980*/  BRA.U UP0, `(.L_x_25) ;  /* 0xfffffffd00647547 */ /* 0x000fea000b83ffff */
.L_x_20:
[----:B-1----:R-:W-:Y:S01]  /*1990*/  ULEA UR8, UR6, UR4, 0x3 ;  /* 0x0000000406087291 */ /* 0x002fe2000f8e18ff */
[----:B------:R-:W-:Y:S01]  /*19a0*/  SHF.L.U32 R2, R15, 0x1f, RZ ;  /* 0x0000001f0f027819 */ /* 0x000fe200000006ff */
[----:B------:R-:W-:Y:S01]  /*19b0*/  @!P1 SYNCS.ARRIVE.TRANS64.A1T0 RZ, [UR4+0x88], RZ ;  /* 0x000088ffffff99a7 */ /* 0x000fe20008100004 */
[----:B------:R-:W-:-:S06]  /*19c0*/  UISETP.GT.AND UP0, UPT, UR15, UR14, UPT ;  /* 0x0000000e0f00728c */ /* 0x000fcc000bf04270 */
[----:B--2---:R1:W2:Y:S03]  /*19d0*/  SYNCS.PHASECHK.TRANS64.TRYWAIT P0, [UR8+0x30], R2 ;  /* 0x00003002ff0075a7 */ /* 0x0042a60008001108 */
[----:B------:R-:W-:Y:S05]  /*19e0*/  BRA.U !UP0, `(.L_x_26) ;  /* 0x0000000108a87547 */ /* 0x000fea000b800000 */
[----:B------:R-:W-:Y:S01]  /*19f0*/  UIADD3 UR21, UPT, UPT, UR7, UR24, URZ ;  /* 0x0000001807157290 */ /* 0x000fe2000fffe0ff */
[----:B------:R-:W-:-:S11]  /*1a00*/  UMOV UR25, UR6 ;  /* 0x0000000600197c82 */ /* 0x000fd60008000000 */
.L_x_31:
[----:B-1----:R-:W-:Y:S01]  /*1a10*/  ULEA UR17, UR25, UR4, 0x3 ;  /* 0x0000000419117291 */ /* 0x002fe2000f8e18ff */
[----:B--2---:R-:W-:Y:S01]  /*1a20*/  @!P5 MOV R3, 0x8000 ;  /* 0x000080000003d802 */ /* 0x004fe20000000f00 */
[----:B--2---:R-:W-:Y:S10]  /*1a30*/  @P0 BRA `(.L_x_27) ;  /* 0x00000000000c0947 */ /* 0x004ff40003800000 */
[----:B------:R-:W-:-:S04]  /*1a40*/  SHF.L.U32 R5, R15, 0x1f, RZ ;  /* 0x0000001f0f057819 */ /* 0x000fc800000006ff */
[----:B------:R-:W2:Y:S02]  /*1a50*/  SYNCS.PHASECHK.TRANS64.TRYWAIT P0, [UR17+0x30], R5 ;  /* 0x00003005ff0075a7 */ /* 0x000ea40008001111 */
[----:B--2---:R-:W-:Y:S05]  /*1a60*/  @!P0 BRA `(.L_x_28) ;  /* 0x0000006800608947 */ /* 0x004fea0003800000 */
.L_x_27:
[----:B------:R2:W-:Y:S01]  /*1a70*/  @!P5 SYNCS.ARRIVE.TRANS64 RZ, [UR17], R3 ;  /* 0x00000003ffffd9a7 */ /* 0x0005e20008000011 */
[----:B------:R-:W-:Y:S04]  /*1a80*/  BSSY.RECONVERGENT B0, `(.L_x_29) ;  /* 0x0000003000007945 */ /* 0x000fe80003800200 */
[----:B------:R-:W-:Y:S05]  /*1a90*/  @P4 BRA `(.L_x_30) ;  /* 0x0000000000044947 */ /* 0x000fea0003800000 */
[----:B------:R-:W-:Y:S05]  /*1aa0*/  BPT.TRAP 0x1 ;  /* 0x000000040000795c */ /* 0x000fea0000300000 */
.L_x_30:
[----:B------:R-:W-:Y:S05]  /*1ab0*/  BSYNC.RECONVERGENT B0 ;  /* 0x0000000000007941 */ /* 0x000fea0003800200 */
.L_x_29:
        /* <DEDUP_REMOVED lines=20> */
[----:B------:R-:W-:Y:S01]  /*1c00*/  UIADD3 UR8, UPT, UPT, UR8, 0x20400, URZ ;  /* 0x0002040008087890 */ /* 0x000fe2000fffe0ff */
[----:B------:R-:W-:Y:S01]  /*1c10*/  UMOV UR9, UR17 ;  /* 0x0000001100097c82 */ /* 0x000fe20008000000 */
[----:B------:R-:W-:Y:S01]  /*1c20*/  UMOV UR10, UR19 ;  /* 0x00000013000a7c82 */ /* 0x000fe20008000000 */
[----:B------:R-:W-:Y:S01]  /*1c30*/  UIADD3 UR24, UPT, UPT, UR24, 0x1, URZ ;  /* 0x0000000118187890 */ /* 0x000fe2000fffe0ff */
[----:B------:R-:W-:-:S03]  /*1c40*/  UMOV UR25, UR6 ;  /* 0x0000000600197c82 */ /* 0x000fc60008000000 */
[----:B------:R1:W-:Y:S01]  /*1c50*/  UTMALDG.3D [UR16], [UR30], desc[UR26] ;  /* 0x00001a101e0075b4 */ /* 0x0003e20008011000 */
[----:B------:R-:W-:Y:S01]  /*1c60*/  UISETP.NE.AND UP0, UPT, UR24, UR21, UPT ;  /* 0x000000151800728c */ /* 0x000fe2000bf05270 */
[----:B------:R1:W-:Y:S08]  /*1c70*/  UTMALDG.3D [UR8], [UR28], desc[UR26] ;  /* 0x00001a081c0075b4 */ /* 0x0003f00008011000 */
[----:B------:R-:W-:Y:S05]  /*1c80*/  BRA.U UP0, `(.L_x_31) ;  /* 0xfffffffd00607547 */ /* 0x000fea000b83ffff */
.L_x_26:
[C---:B-1----:R-:W-:Y:S01]  /*1c90*/  LEA R2, R14.reuse, UR4, 0x3 ;  /* 0x000000040e027c11 */ /* 0x042fe2000f8e18ff */
[----:B------:R-:W-:Y:S01]  /*1ca0*/  NOP ;  /* 0x0000000000007918 */ /* 0x000fe20000000000 */
[----:B--2---:R-:W-:Y:S02]  /*1cb0*/  SHF.L.U32 R3, R13, 0x1f, RZ ;  /* 0x0000001f0d037819 */ /* 0x004fe400000006ff */
[----:B------:R-:W-:Y:S02]  /*1cc0*/  LEA R4, R14, UR4, 0x4 ;  /* 0x000000040e047c11 */ /* 0x000fe4000f8e20ff */
[----:B------:R-:W1:Y:S02]  /*1cd0*/  SYNCS.PHASECHK.TRANS64.TRYWAIT P0, [R2+URZ+0x90], R3 ;  /* 0x00009003020075a7 */ /* 0x000e6400080011ff */
[----:B-1----:R-:W-:Y:S05]  /*1ce0*/  @!P0 BRA `(.L_x_32) ;  /* 0x0000006400d88947 */ /* 0x002fea0003800000 */
.L_x_111:
[----:B------:R-:W2:Y:S01]  /*1cf0*/  LDS.128 R4, [R4+0x120] ;  /* 0x0001200004047984 */ /* 0x000ea20000000c00 */
[----:B---3--:R-:W-:Y:S01]  /*1d00*/  ISETP.GE.AND P0, PT, R72, 0x1, PT ;  /* 0x000000014800780c */ /* 0x008fe20003f06270 */
[----:B-1----:R-:W-:Y:S01]  /*1d10*/  VIADD R2, R2, 0xa0 ;  /* 0x000000a002027836 */ /* 0x002fe20000000000 */
[----:B------:R-:W-:Y:S01]  /*1d20*/  @!PT LDS RZ, [RZ] ;  /* 0x00000000fffff984 */ /* 0x000fe20000000800 */
[----:B------:R-:W-:Y:S01]  /*1d30*/  @!PT LDS RZ, [RZ] ;  /* 0x00000000fffff984 */ /* 0x000fe20000000800 */
[----:B------:R-:W-:Y:S01]  /*1d40*/  @!PT LDS RZ, [RZ] ;  /* 0x00000000fffff984 */ /* 0x000fe20000000800 */
[----:B------:R-:W-:Y:S01]  /*1d50*/  @!PT LDS RZ, [RZ] ;  /* 0x00000000fffff984 */ /* 0x000fe20000000800 */
[----:B------:R1:W-:Y:S06]  /*1d60*/  MEMBAR.ALL.CTA ;  /* 0x0000000000007992 */ /* 0x0003ec0000008000 */
[----:B-1----:R-:W1:Y:S01]  /*1d70*/  FENCE.VIEW.ASYNC.S ;  /* 0x00000000000073c6 */ /* 0x002e620000000000 */
[----:B------:R-:W-:-:S04]  /*1d80*/  PRMT R2, RZ, 0x654, R2 ;  /* 0x00000654ff027816 */ /* 0x000fc80000000002 */
[----:B-1----:R1:W-:Y:S01]  /*1d90*/  SYNCS.ARRIVE.TRANS64.RED.A1T0 RZ, [R2+URZ], RZ ;  /* 0x000000ff02ff79a7 */ /* 0x0023e200081004ff */
[----:B--2---:R-:W-:-:S13]  /*1da0*/  LOP3.LUT P2, RZ, R6, 0x1, RZ, 0xc0, !PT ;  /* 0x0000000106ff7812 */ /* 0x004fda000784c0ff */
[----:B------:R-:W-:Y:S01]  /*1db0*/  @P2 SHF.R.U32.HI R3, RZ, 0x10, R5 ;  /* 0x00000010ff032819 */ /* 0x000fe20000011605 */
[----:B------:R-:W-:Y:S01]  /*1dc0*/  VOTEU.ANY UP0, P2 ;  /* 0x0000000000ff7886 */ /* 0x000fe20001000100 */
[----:B------:R-:W-:Y:S02]  /*1dd0*/  @P2 MOV R11, R4 ;  /* 0x00000004000b2202 */ /* 0x000fe40000000f00 */
[----:B------:R-:W-:Y:S02]  /*1de0*/  @P2 R2UR.BROADCAST UR8, R3 ;  /* 0x00000000030822ca */ /* 0x000fe400008e0000 */
[----:B------:R-:W-:-:S11]  /*1df0*/  @P2 LOP3.LUT R8, R5, 0xffff, RZ, 0xc0, !PT ;  /* 0x0000ffff05082812 */ /* 0x000fd600078ec0ff */
[----:B------:R-:W-:Y:S01]  /*1e00*/  @UP0 UMOV UR36, UR8 ;  /* 0x0000000800240c82 */ /* 0x000fe20008000000 */
[----:B-1----:R-:W-:Y:S05]  /*1e10*/  @!P0 BRA `(.L_x_33) ;  /* 0x0000000000b88947 */ /* 0x002fea0003800000 */
[----:B------:R-:W4:Y:S01]  /*1e20*/  LDC.64 R4, c[0x0][0xb18] ;  /* 0x0002c600ff047b82 */ /* 0x000f220000000a00 */
[----:B------:R-:W-:-:S07]  /*1e30*/  ISETP.NE.AND P3, PT, R72, 0x1, PT ;  /* 0x000000014800780c */ /* 0x000fce0003f65270 */
[----:B------:R-:W1:Y:S08]  /*1e40*/  LDC.64 R6, c[0x0][0xb10] ;  /* 0x0002c400ff067b82 */ /* 0x000e700000000a00 */
[----:B------:R-:W2:Y:S08]  /*1e50*/  LDC R16, c[0x0][0xb20] ;  /* 0x0002c800ff107b82 */ /* 0x000eb00000000800 */
[----:B------:R-:W3:Y:S01]  /*1e60*/  LDC R18, c[0x0][0xb0c] ;  /* 0x0002c300ff127b82 */ /* 0x000ee20000000800 */
[----:B----4-:R-:W-:Y:S01]  /*1e70*/  IMAD.HI.U32 R17, R0, R5, RZ ;  /* 0x0000000500117227 */ /* 0x010fe200078e00ff */
[----:B------:R-:W-:-:S03]  /*1e80*/  ISETP.NE.AND P0, PT, R4, 0x1, PT ;  /* 0x000000010400780c */ /* 0x000fc60003f05270 */
[----:B------:R-:W-:-:S03]  /*1e90*/  IMAD.HI.U32 R5, R8, R5, RZ ;  /* 0x0000000508057227 */ /* 0x000fc600078e00ff */
[----:B------:R-:W4:Y:S01]  /*1ea0*/  LDC.64 R2, c[0x0][0xb28] ;  /* 0x0002ca00ff027b82 */ /* 0x000f220000000a00 */
[----:B-1----:R-:W-:-:S04]  /*1eb0*/  IMAD.HI.U32 R20, R9, R6, RZ ;  /* 0x0000000609147227 */ /* 0x002fc800078e00ff */
[----:B------:R-:W-:Y:S01]  /*1ec0*/  IMAD.HI.U32 R22, R11, R6, RZ ;  /* 0x000000060b167227 */ /* 0x000fe200078e00ff */
[----:B------:R-:W-:Y:S02]  /*1ed0*/  SHF.R.U32.HI R20, RZ, R7, R20 ;  /* 0x00000007ff147219 */ /* 0x000fe40000011614 */
[-C--:B--2---:R-:W-:Y:S02]  /*1ee0*/  SHF.R.U32.HI R17, RZ, R16.reuse, R17 ;  /* 0x00000010ff117219 */ /* 0x084fe40000011611 */
[----:B------:R-:W-:Y:S02]  /*1ef0*/  SHF.R.U32.HI R5, RZ, R16, R5 ;  /* 0x00000010ff057219 */ /* 0x000fe40000011605 */
[----:B------:R-:W-:Y:S02]  /*1f00*/  SEL R17, R0, R17, !P0 ;  /* 0x0000001100117207 */ /* 0x000fe40004000000 */
[----:B------:R-:W-:Y:S02]  /*1f10*/  SHF.R.U32.HI R22, RZ, R7, R22 ;  /* 0x00000007ff167219 */ /* 0x000fe40000011616 */
[----:B---3--:R-:W-:-:S02]  /*1f20*/  ISETP.NE.AND P1, PT, R18, 0x1, PT ;  /* 0x000000011200780c */ /* 0x008fc40003f25270 */
[----:B------:R-:W-:Y:S02]  /*1f30*/  SEL R5, R8, R5, !P0 ;  /* 0x0000000508057207 */ /* 0x000fe40004000000 */
[----:B------:R-:W-:Y:S02]  /*1f40*/  SEL R19, R9, R20, !P1 ;  /* 0x0000001409137207 */ /* 0x000fe40004800000 */
[----:B------:R-:W-:Y:S01]  /*1f50*/  SEL R7, R11, R22, !P1 ;  /* 0x000000160b077207 */ /* 0x000fe20004800000 */
[----:B----4-:R-:W-:-:S04]  /*1f60*/  IMAD.HI.U32 R20, R17, R2, RZ ;  /* 0x0000000211147227 */ /* 0x010fc800078e00ff */
[----:B------:R-:W-:Y:S01]  /*1f70*/  IMAD.HI.U32 R6, R19, R2, RZ ;  /* 0x0000000213067227 */ /* 0x000fe200078e00ff */
[----:B------:R-:W-:-:S04]  /*1f80*/  @P3 SHF.R.U32.HI R17, RZ, R3, R20 ;  /* 0x00000003ff113219 */ /* 0x000fc80000011614 */
[----:B------:R-:W-:Y:S01]  /*1f90*/  @P3 SHF.R.U32.HI R19, RZ, R3, R6 ;  /* 0x00000003ff133219 */ /* 0x000fe20000011606 */
[----:B------:R-:W-:-:S04]  /*1fa0*/  IMAD R17, R72, R17, RZ ;  /* 0x0000001148117224 */ /* 0x000fc800078e02ff */
[----:B------:R-:W-:Y:S01]  /*1fb0*/  IMAD R6, R72, R19, RZ ;  /* 0x0000001348067224 */ /* 0x000fe200078e02ff */
[C---:B------:R-:W-:Y:S02]  /*1fc0*/  ISETP.GE.AND P0, PT, R5.reuse, R17, PT ;  /* 0x000000110500720c */ /* 0x040fe40003f06270 */
[----:B------:R-:W-:Y:S02]  /*1fd0*/  IADD3 R17, PT, PT, -R5, RZ, RZ ;  /* 0x000000ff05117210 */ /* 0x000fe40007ffe1ff */
[----:B------:R-:W-:Y:S01]  /*1fe0*/  ISETP.GE.OR P0, PT, R7, R6, P0 ;  /* 0x000000060700720c */ /* 0x000fe20000706670 */
[----:B------:R-:W-:-:S04]  /*1ff0*/  IMAD.HI.U32 R6, R5, R2, RZ ;  /* 0x0000000205067227 */ /* 0x000fc800078e00ff */
[----:B------:R-:W-:Y:S01]  /*2000*/  IMAD R8, R4, R17, R8 ;  /* 0x0000001104087224 */ /* 0x000fe200078e0208 */
[----:B------:R-:W-:-:S04]  /*2010*/  SHF.R.U32.HI R6, RZ, R3, R6 ;  /* 0x00000003ff067219 */ /* 0x000fc80000011606 */
[----:B------:R-:W-:-:S03]  /*2020*/  SEL R6, R5, R6, !P3 ;  /* 0x0000000605067207 */ /* 0x000fc60005800000 */
[----:B------:R-:W-:-:S04]  /*2030*/  @!P0 IMAD.HI.U32 R16, R7, R2, RZ ;  /* 0x0000000207108227 */ /* 0x000fc800078e00ff */
[----:B------:R-:W-:Y:S01]  /*2040*/  IMAD.MOV R2, RZ, RZ, -R6 ;  /* 0x000000ffff027224 */ /* 0x000fe200078e0a06 */
[----:B------:R-:W-:-:S03]  /*2050*/  @!P0 SHF.R.U32.HI R16, RZ, R3, R16 ;  /* 0x00000003ff108219 */ /* 0x000fc60000011610 */
[----:B------:R-:W-:Y:S01]  /*2060*/  IMAD R2, R72, R2, R5 ;  /* 0x0000000248027224 */ /* 0x000fe200078e0205 */
        /* <DEDUP_REMOVED lines=9> */
.L_x_33:
[----:B------:R-:W1:Y:S02]  /*2100*/  LDCU UR8, c[0x0][0xb30] ;  /* 0x00016600ff0877ac */ /* 0x000e640008000800 */
[----:B-1----:R-:W-:-:S09]  /*2110*/  UISETP.NE.AND UP0, UPT, UR8, 0x1, UPT ;  /* 0x000000010800788c */ /* 0x002fd2000bf05270 */
[----:B------:R-:W-:Y:S05]  /*2120*/  BRA.U UP0, `(.L_x_34) ;  /* 0x0000000100407547 */ /* 0x000fea000b800000 */
[----:B------:R-:W1:Y:S08]  /*2130*/  LDC.64 R4, c[0x0][0xb10] ;  /* 0x0002c400ff047b82 */ /* 0x000e700000000a00 */
[----:B------:R-:W2:Y:S08]  /*2140*/  LDC.64 R2, c[0x0][0xb18] ;  /* 0x0002c600ff027b82 */ /* 0x000eb00000000a00 */
[----:B------:R-:W3:Y:S08]  /*2150*/  LDC R6, c[0x0][0xb20] ;  /* 0x0002c800ff067b82 */ /* 0x000ef00000000800 */
[----:B------:R-:W4:Y:S01]  /*2160*/  LDC R16, c[0x0][0xb0c] ;  /* 0x0002c300ff107b82 */ /* 0x000f220000000800 */
[----:B-1----:R-:W-:-:S05]  /*2170*/  IMAD.HI.U32 R4, R11, R4, RZ ;  /* 0x000000040b047227 */ /* 0x002fca00078e00ff */
[----:B------:R-:W-:Y:S01]  /*2180*/  SHF.R.U32.HI R4, RZ, R5, R4 ;  /* 0x00000005ff047219 */ /* 0x000fe20000011604 */
[----:B--2---:R-:W-:Y:S01]  /*2190*/  IMAD.HI.U32 R3, R8, R3, RZ ;  /* 0x0000000308037227 */ /* 0x004fe200078e00ff */
[----:B------:R-:W-:-:S04]  /*21a0*/  ISETP.NE.AND P0, PT, R2, 0x1, PT ;  /* 0x000000010200780c */ /* 0x000fc80003f05270 */
[----:B---3--:R-:W-:-:S04]  /*21b0*/  SHF.R.U32.HI R3, RZ, R6, R3 ;  /* 0x00000006ff037219 */ /* 0x008fc80000011603 */
[----:B------:R-:W-:Y:S02]  /*21c0*/  SEL R3, R8, R3, !P0 ;  /* 0x0000000308037207 */ /* 0x000fe40004000000 */
[----:B----4-:R-:W-:-:S04]  /*21d0*/  ISETP.NE.AND P1, PT, R16, 0x1, PT ;  /* 0x000000011000780c */ /* 0x010fc80003f25270 */
[----:B------:R-:W-:-:S05]  /*21e0*/  SEL R4, R11, R4, !P1 ;  /* 0x000000040b047207 */ /* 0x000fca0004800000 */
[----:B------:R-:W-:Y:S02]  /*21f0*/  IMAD.IADD R5, R3, 0x1, -R4 ;  /* 0x0000000103057824 */ /* 0x000fe400078e0a04 */
[----:B------:R-:W-:Y:S02]  /*2200*/  IMAD.IADD R3, R4, 0x1, -R3 ;  /* 0x0000000104037824 */ /* 0x000fe400078e0a03 */
[----:B------:R-:W-:Y:S02]  /*2210*/  IMAD R11, R5, R16, R11 ;  /* 0x00000010050b7224 */ /* 0x000fe400078e020b */
[----:B------:R-:W-:-:S07]  /*2220*/  IMAD R8, R3, R2, R8 ;  /* 0x0000000203087224 */ /* 0x000fce00078e0208 */
.L_x_34:
[----:B------:R-:W-:Y:S01]  /*2230*/  VIADD R14, R14, 0x1 ;  /* 0x000000010e0e7836 */ /* 0x000fe20000000000 */
[----:B------:R-:W-:Y:S01]  /*2240*/  PLOP3.LUT P1, PT, PT, PT, PT, 0x80, 0x8 ;  /* 0x000000000008781c */ /* 0x000fe20003f2f070 */
[----:B------:R-:W-:Y:S02]  /*2250*/  IMAD.IADD R21, R11, 0x1, R170 ;  /* 0x000000010b157824 */ /* 0x000fe400078e02aa */
[----:B------:R-:W-:Y:S01]  /*2260*/  IMAD.IADD R20, R8, 0x1, R147 ;  /* 0x0000000108147824 */ /* 0x000fe200078e0293 */
[----:B------:R-:W-:-:S04]  /*2270*/  ISETP.NE.AND P0, PT, R14, 0x2, PT ;  /* 0x000000020e00780c */ /* 0x000fc80003f05270 */
[----:B------:R-:W-:Y:S02]  /*2280*/  SEL R2, RZ, 0x1, P0 ;  /* 0x00000001ff027807 */ /* 0x000fe40000000000 */
[----:B------:R-:W-:Y:S02]  /*2290*/  SEL R14, R14, RZ, P0 ;  /* 0x000000ff0e0e7207 */ /* 0x000fe40000000000 */
[----:B------:R-:W-:Y:S01]  /*22a0*/  LOP3.LUT R13, R13, R2, RZ, 0x3c, !PT ;  /* 0x000000020d0d7212 */ /* 0x000fe200078e3cff */
[----:B------:R-:W-:Y:S06]  /*22b0*/  @P2 BRA `(.L_x_35) ;  /* 0xfffffff000a02947 */ /* 0x000fec000383ffff */
[----:B------:R-:W-:Y:S01]  /*22c0*/  UIADD3 UR4, UPT, UPT, UR4, 0x30, URZ ;  /* 0x0000003004047890 */ /* 0x000fe2000fffe0ff */
[----:B------:R-:W-:-:S03]  /*22d0*/  SHF.L.U32 R3, R15, 0x1f, RZ ;  /* 0x0000001f0f037819 */ /* 0x000fc600000006ff */
[----:B------:R-:W-:-:S09]  /*22e0*/  ULEA UR5, UR6, UR4, 0x3 ;  /* 0x0000000406057291 */ /* 0x000fd2000f8e18ff */
[----:B------:R-:W1:Y:S02]  /*22f0*/  SYNCS.PHASECHK.TRANS64.TRYWAIT P0, [UR5], R3 ;  /* 0x00000003ff0075a7 */ /* 0x000e640008001105 */
[----:B-1----:R-:W-:Y:S05]  /*2300*/  @!P0 BRA `(.L_x_36) ;  /* 0x0000006000648947 */ /* 0x002fea0003800000 */
.L_x_113:
[----:B------:R-:W-:-:S04]  /*2310*/  UIADD3 UR6, UPT, UPT, UR6, 0x1, URZ ;  /* 0x0000000106067890 */ /* 0x000fc8000fffe0ff */
[----:B------:R-:W-:-:S04]  /*2320*/  UISETP.NE.AND UP0, UPT, UR6, 0x6, UPT ;  /* 0x000000060600788c */ /* 0x000fc8000bf05270 */
[----:B------:R-:W-:Y:S02]  /*2330*/  USEL UR7, URZ, 0x1, UP0 ;  /* 0x00000001ff077887 */ /* 0x000fe40008000000 */
[----:B------:R-:W-:-:S04]  /*2340*/  USEL UR6, UR6, URZ, UP0 ;  /* 0x000000ff06067287 */ /* 0x000fc80008000000 */
[----:B------:R-:W-:Y:S01]  /*2350*/  ULEA UR5, UR6, UR4, 0x3 ;  /* 0x0000000406057291 */ /* 0x000fe2000f8e18ff */
[----:B------:R-:W-:-:S04]  /*2360*/  LOP3.LUT R2, R15, UR7, RZ, 0x3c, !PT ;  /* 0x000000070f027c12 */ /* 0x000fc8000f8e3cff */
[----:B-1----:R-:W-:-:S04]  /*2370*/  SHF.L.U32 R3, R2, 0x1f, RZ ;  /* 0x0000001f02037819 */ /* 0x002fc800000006ff */
[----:B------:R-:W1:Y:S02]  /*2380*/  SYNCS.PHASECHK.TRANS64.TRYWAIT P0, [UR5], R3 ;  /* 0x00000003ff0075a7 */ /* 0x000e640008001105 */
[----:B-1----:R-:W-:Y:S05]  /*2390*/  @!P0 BRA `(.L_x_37) ;  /* 0x0000006000588947 */ /* 0x002fea0003800000 */
.L_x_115:
        /* <DEDUP_REMOVED lines=9> */
.L_x_117:
        /* <DEDUP_REMOVED lines=9> */
.L_x_119:
        /* <DEDUP_REMOVED lines=9> */
.L_x_121:
[----:B------:R-:W-:-:S04]  /*2550*/  UIADD3 UR6, UPT, UPT, UR6, 0x1, URZ ;  /* 0x0000000106067890 */ /* 0x000fc8000fffe0ff */
[----:B------:R-:W-:-:S04]  /*2560*/  UISETP.NE.AND UP0, UPT, UR6, 0x6, UPT ;  /* 0x000000060600788c */ /* 0x000fc8000bf05270 */
[----:B------:R-:W-:Y:S02]  /*2570*/  USEL UR5, URZ, 0x1, UP0 ;  /* 0x00000001ff057887 */ /* 0x000fe40008000000 */
[----:B------:R-:W-:-:S04]  /*2580*/  USEL UR6, UR6, URZ, UP0 ;  /* 0x000000ff06067287 */ /* 0x000fc80008000000 */
[----:B------:R-:W-:Y:S01]  /*2590*/  ULEA UR6, UR6, UR4, 0x3 ;  /* 0x0000000406067291 */ /* 0x000fe2000f8e18ff */
[----:B-1----:R-:W-:-:S04]  /*25a0*/  LOP3.LUT R3, R2, UR5, RZ, 0x3c, !PT ;  /* 0x0000000502037c12 */ /* 0x002fc8000f8e3cff */
[----:B------:R-:W-:Y:S01]  /*25b0*/  SHF.L.U32 R3, R3, 0x1f, RZ ;  /* 0x0000001f03037819 */ /* 0x000fe200000006ff */
[----:B----4-:R-:W-:-:S07]  /*25c0*/  IMAD.U32 R0, RZ, RZ, UR6 ;  /* 0x00000006ff007e24 */ /* 0x010fce000f8e00ff */
.L_x_41:
[----:B-1----:R1:W2:Y:S02]  /*25d0*/  SYNCS.PHASECHK.TRANS64.TRYWAIT P0, [R0+URZ], R3 ;  /* 0x00000003000075a7 */ /* 0x0022a400080011ff */
[----:B--2---:R-:W-:Y:S05]  /*25e0*/  @!P0 NANOSLEEP.SYNCS 0x989680 ;  /* 0x009896800000895d */ /* 0x004fea0003900000 */
[----:B------:R-:W2:Y:S02]  /*25f0*/  @!P0 SYNCS.PHASECHK.TRANS64 P0, [R0+URZ], R3 ;  /* 0x00000003000085a7 */ /* 0x000ea400080010ff */
[----:B--2---:R-:W-:Y:S05]  /*2600*/  @P0 EXIT ;  /* 0x000000000000094d */ /* 0x004fea0003800000 */
[----:B------:R-:W-:Y:S05]  /*2610*/  BRA `(.L_x_41) ;  /* 0xfffffffc00ec7947 */ /* 0x000fea000383ffff */
.L_x_17:
[----:B------:R-:W-:-:S04]  /*2620*/  UISETP.NE.AND UP1, UPT, UR37, URZ, UPT ;  /* 0x000000ff2500728c */ /* 0x000fc8000bf25270 */
[----:B------:R-:W-:-:S09]  /*2630*/  UISETP.NE.OR UP1, UPT, UR8, 0x1, UP1 ;  /* 0x000000010800788c */ /* 0x000fd20008f25670 */
[----:B------:R-:W-:Y:S05]  /*2640*/  BRA.U UP1, `(.L_x_42) ;  /* 0x0000000501487547 */ /* 0x000fea000b800000 */
[----:B------:R-:W-:Y:S01]  /*2650*/  ISETP.NE.AND P2, PT, R2, RZ, PT ;  /* 0x000000ff0200720c */ /* 0x000fe20003f45270 */
[----:B------:R-:W-:Y:S01]  /*2660*/  IMAD.MOV.U32 R12, RZ, RZ, 0x1 ;  /* 0x00000001ff0c7424 */ /* 0x000fe200078e00ff */
[----:B------:R-:W-:Y:S02]  /*2670*/  CS2R R10, SRZ ;  /* 0x00000000000a7805 */ /* 0x000fe4000001ff00 */
[----:B------:R-:W-:Y:S01]  /*2680*/  CS2R R8, SRZ ;  /* 0x0000000000087805 */ /* 0x000fe2000001ff00 */
[----:B------:R-:W-:Y:S01]  /*2690*/  UMOV UR4, 0x400 ;  /* 0x0000040000047882 */ /* 0x000fe20000000000 */
[----:B------:R-:W-:Y:S01]  /*26a0*/  UMOV UR6, URZ ;  /* 0x000000ff00067c82 */ /* 0x000fe20008000000 */
[----:B------:R-:W-:-:S12]  /*26b0*/  ULEA UR37, UR37, UR4, 0x18 ;  /* 0x0000000425257291 */ /* 0x000fd8000f8ec0ff */
.L_x_46:
[----:B------:R-:W-:Y:S02]  /*26c0*/  LEA R0, R8, UR37, 0x3 ;  /* 0x0000002508007c11 */ /* 0x000fe4000f8e18ff */
[----:B------:R-:W-:-:S03]  /*26d0*/  SHF.L.U32 R5, R9, 0x1f, RZ ;  /* 0x0000001f09057819 */ /* 0x000fc600000006ff */
[----:B------:R-:W-:Y:S01]  /*26e0*/  VIADD R4, R0, 0x100 ;  /* 0x0000010000047836 */ /* 0x000fe20000000000 */
[----:B------:R-:W1:Y:S02]  /*26f0*/  SYNCS.PHASECHK.TRANS64.TRYWAIT P0, [R0+URZ+0xf0], R5 ;  /* 0x0000f005000075a7 */ /* 0x000e6400080011ff */
[----:B-1----:R-:W-:Y:S05]  /*2700*/  @!P0 BRA `(.L_x_43) ;  /* 0x0000005c00dc8947 */ /* 0x002fea0003800000 */
.L_x_122:
[----:B------:R-:W-:Y:S01]  /*2710*/  ULEA UR5, UR6, UR37, 0x3 ;  /* 0x0000002506057291 */ /* 0x000fe2000f8e18ff */
[----:B------:R-:W-:Y:S02]  /*2720*/  PRMT R4, RZ, 0x654, R4 ;  /* 0x00000654ff047816 */ /* 0x000fe40000000004 */
[----:B-1----:R-:W-:Y:S01]  /*2730*/  SHF.L.U32 R5, R12, 0x1f, RZ ;  /* 0x0000001f0c057819 */ /* 0x002fe200000006ff */
[----:B------:R-:W-:Y:S01]  /*2740*/  UIADD3 UR4, UPT, UPT, UR5, 0x90, URZ ;  /* 0x0000009005047890 */ /* 0x000fe2000fffe0ff */
[----:B------:R1:W-:Y:S05]  /*2750*/  SYNCS.ARRIVE.TRANS64.RED.A1T0 RZ, [R4+URZ], RZ ;  /* 0x000000ff04ff79a7 */ /* 0x0003ea00081004ff */
[----:B------:R-:W-:Y:S01]  /*2760*/  IMAD.U32 R7, RZ, RZ, UR4 ;  /* 0x00000004ff077e24 */ /* 0x000fe2000f8e00ff */
[----:B------:R-:W2:Y:S04]  /*2770*/  SYNCS.PHASECHK.TRANS64.TRYWAIT P0, [UR5+0xa0], R5 ;  /* 0x0000a005ff0075a7 */ /* 0x000ea80008001105 */
[----:B------:R-:W-:Y:S01]  /*2780*/  PRMT R6, R2, 0x654, R7 ;  /* 0x0000065402067816 */ /* 0x000fe20000000007 */
[----:B-1----:R-:W-:Y:S01]  /*2790*/  @!P2 IMAD.MOV.U32 R4, RZ, RZ, 0x10 ;  /* 0x00000010ff04a424 */ /* 0x002fe200078e00ff */
[----:B--2---:R-:W-:Y:S06]  /*27a0*/  @!P0 BRA `(.L_x_44) ;  /* 0x0000005c00c88947 */ /* 0x004fec0003800000 */
.L_x_124:
[----:B------:R-:W-:Y:S01]  /*27b0*/  ULEA UR4, UR6, UR37, 0x4 ;  /* 0x0000002506047291 */ /* 0x000fe2000f8e20ff */
[----:B------:R-:W-:Y:S01]  /*27c0*/  SEL R3, R6, R3, !P2 ;  /* 0x0000000306037207 */ /* 0x000fe20005000000 */
[----:B------:R-:W-:Y:S01]  /*27d0*/  UIADD3 UR5, UPT, UPT, UR5, 0x90, URZ ;  /* 0x0000009005057890 */ /* 0x000fe2000fffe0ff */
[----:B-1----:R-:W-:Y:S01]  /*27e0*/  LEA R0, R11, UR37, 0x3 ;  /* 0x000000250b007c11 */ /* 0x002fe2000f8e18ff */
[----:B------:R-:W-:Y:S01]  /*27f0*/  UIADD3 UR4, UPT, UPT, UR4, 0x120, URZ ;  /* 0x0000012004047890 */ /* 0x000fe2000fffe0ff */
[----:B------:R-:W-:Y:S01]  /*2800*/  SHF.L.U32 R5, R10, 0x1f, RZ ;  /* 0x0000001f0a057819 */ /* 0x000fe200000006ff */
[----:B------:R1:W-:Y:S01]  /*2810*/  @!P2 SYNCS.ARRIVE.TRANS64.RED RZ, [R3+URZ], R4 ;  /* 0x0000000403ffa9a7 */ /* 0x0003e200080004ff */
[----:B------:R-:W-:Y:S01]  /*2820*/  UIADD3 UR6, UPT, UPT, UR6, 0x1, URZ ;  /* 0x0000000106067890 */ /* 0x000fe2000fffe0ff */
[----:B------:R-:W-:-:S03]  /*2830*/  VIADD R8, R8, 0x1 ;  /* 0x0000000108087836 */ /* 0x000fc60000000000 */
[----:B------:R-:W-:Y:S02]  /*2840*/  UISETP.NE.AND UP0, UPT, UR6, 0x2, UPT ;  /* 0x000000020600788c */ /* 0x000fe4000bf05270 */
[----:B------:R-:W-:Y:S06]  /*2850*/  UGETNEXTWORKID.BROADCAST [UR4], [UR5] ;  /* 0x00000000040073ca */ /* 0x000fec0008000100 */
[----:B------:R-:W-:Y:S01]  /*2860*/  USEL UR4, URZ, 0x1, UP0 ;  /* 0x00000001ff047887 */ /* 0x000fe20008000000 */
[----:B------:R-:W-:Y:S01]  /*2870*/  ISETP.NE.AND P0, PT, R8, 0x2, PT ;  /* 0x000000020800780c */ /* 0x000fe20003f05270 */
[----:B------:R-:W-:Y:S01]  /*2880*/  USEL UR6, UR6, URZ, UP0 ;  /* 0x000000ff06067287 */ /* 0x000fe20008000000 */
[----:B------:R-:W2:Y:S03]  /*2890*/  SYNCS.PHASECHK.TRANS64.TRYWAIT P1, [R0+URZ+0x90], R5 ;  /* 0x00009005000075a7 */ /* 0x000ea600080211ff */
[----:B------:R-:W-:Y:S01]  /*28a0*/  LOP3.LUT R12, R12, UR4, RZ, 0x3c, !PT ;  /* 0x000000040c0c7c12 */ /* 0x000fe2000f8e3cff */
[----:B-12---:R-:W-:Y:S07]  /*28b0*/  @!P1 BRA `(.L_x_45) ;  /* 0x0000005c009c9947 */ /* 0x006fee0003800000 */
.L_x_125:
[C---:B------:R-:W-:Y:S01]  /*28c0*/  LEA R4, R11.reuse, UR37, 0x4 ;  /* 0x000000250b047c11 */ /* 0x040fe2000f8e20ff */
[----:B-1----:R-:W-:Y:S01]  /*28d0*/  VIADD R0, R0, 0xa0 ;  /* 0x000000a000007836 */ /* 0x002fe20000000000 */
[----:B------:R-:W-:Y:S01]  /*28e0*/  SEL R8, R8, RZ, P0 ;  /* 0x000000ff08087207 */ /* 0x000fe20000000000 */
[----:B------:R-:W-:-:S03]  /*28f0*/  VIADD R11, R11, 0x1 ;  /* 0x000000010b0b7836 */ /* 0x000fc60000000000 */
[----:B------:R-:W1:Y:S01]  /*2900*/  LDS.128 R4, [R4+0x120] ;  /* 0x0001200004047984 */ /* 0x000e620000000c00 */
[----:B------:R-:W-:Y:S02]  /*2910*/  PRMT R0, RZ, 0x654, R0 ;  /* 0x00000654ff007816 */ /* 0x000fe40000000000 */
[C---:B------:R-:W-:Y:S01]  /*2920*/  ISETP.NE.AND P1, PT, R11.reuse, 0x2, PT ;  /* 0x000000020b00780c */ /* 0x040fe20003f25270 */
[----:B------:R-:W-:Y:S01]  /*2930*/  @!PT LDS RZ, [RZ] ;  /* 0x00000000fffff984 */ /* 0x000fe20000000800 */
[----:B------:R-:W-:Y:S01]  /*2940*/  @!PT LDS RZ, [RZ] ;  /* 0x00000000fffff984 */ /* 0x000fe20000000800 */
[----:B------:R-:W-:Y:S01]  /*2950*/  @!PT LDS RZ, [RZ] ;  /* 0x00000000fffff984 */ /* 0x000fe20000000800 */
[----:B------:R-:W-:Y:S01]  /*2960*/  @!PT LDS RZ, [RZ] ;  /* 0x00000000fffff984 */ /* 0x000fe20000000800 */
[----:B------:R2:W-:Y:S06]  /*2970*/  MEMBAR.ALL.CTA ;  /* 0x0000000000007992 */ /* 0x0005ec0000008000 */
[----:B--2---:R-:W2:Y:S01]  /*2980*/  FENCE.VIEW.ASYNC.S ;  /* 0x00000000000073c6 */ /* 0x004ea20000000000 */
[----:B------:R-:W-:Y:S01]  /*2990*/  SEL R11, R11, RZ, P1 ;  /* 0x000000ff0b0b7207 */ /* 0x000fe20000800000 */
[----:B--2---:R2:W-:Y:S01]  /*29a0*/  SYNCS.ARRIVE.TRANS64.RED.A1T0 RZ, [R0+URZ], RZ ;  /* 0x000000ff00ff79a7 */ /* 0x0045e200081004ff */
[----:B-1----:R-:W-:-:S02]  /*29b0*/  LOP3.LUT P3, RZ, R6, 0x1, RZ, 0xc0, !PT ;  /* 0x0000000106ff7812 */ /* 0x002fc4000786c0ff */
[----:B------:R-:W-:-:S04]  /*29c0*/  SEL R5, RZ, 0x1, P1 ;  /* 0x00000001ff057807 */ /* 0x000fc80000800000 */
[----:B------:R-:W-:Y:S02]  /*29d0*/  LOP3.LUT R10, R10, R5, RZ, 0x3c, !PT ;  /* 0x000000050a0a7212 */ /* 0x000fe400078e3cff */
[----:B--2---:R-:W-:-:S04]  /*29e0*/  SEL R0, RZ, 0x1, P0 ;  /* 0x00000001ff007807 */ /* 0x004fc80000000000 */
[----:B------:R-:W-:Y:S01]  /*29f0*/  LOP3.LUT R9, R9, R0, RZ, 0x3c, !PT ;  /* 0x0000000009097212 */ /* 0x000fe200078e3cff */
[----:B------:R-:W-:Y:S06]  /*2a00*/  @P3 BRA `(.L_x_46) ;  /* 0xfffffffc002c3947 */ /* 0x000fec000383ffff */
[----:B------:R-:W-:Y:S01]  /*2a10*/  ULEA UR5, UR6, UR37, 0x3 ;  /* 0x0000002506057291 */ /* 0x000fe2000f8e18ff */
[----:B------:R-:W-:-:S08]  /*2a20*/  SHF.L.U32 R3, R12, 0x1f, RZ ;  /* 0x0000001f0c037819 */ /* 0x000fd000000006ff */
[----:B------:R-:W1:Y:S02]  /*2a30*/  SYNCS.PHASECHK.TRANS64 P0, [UR5+0xa0], R3 ;  /* 0x0000a003ff0075a7 */ /* 0x000e640008001005 */
[----:B-1----:R-:W-:Y:S05]  /*2a40*/  @P0 BRA `(.L_x_47) ;  /* 0x0000000000080947 */ /* 0x002fea0003800000 */
[----:B------:R-:W1:Y:S02]  /*2a50*/  SYNCS.PHASECHK.TRANS64.TRYWAIT P0, [UR5+0xa0], R3 ;  /* 0x0000a003ff0075a7 */ /* 0x000e640008001105 */
[----:B-1----:R-:W-:Y:S05]  /*2a60*/  @!P0 BRA `(.L_x_48) ;  /* 0x0000005c00448947 */ /* 0x002fea0003800000 */
.L_x_47:
[----:B------:R-:W-:-:S04]  /*2a70*/  UIADD3 UR4, UPT, UPT, UR6, 0x1, URZ ;  /* 0x0000000106047890 */ /* 0x000fc8000fffe0ff */
[----:B------:R-:W-:-:S04]  /*2a80*/  UISETP.NE.AND UP0, UPT, UR4, 0x2, UPT ;  /* 0x000000020400788c */ /* 0x000fc8000bf05270 */
[----:B------:R-:W-:Y:S02]  /*2a90*/  USEL UR7, URZ, 0x1, UP0 ;  /* 0x00000001ff077887 */ /* 0x000fe40008000000 */
[----:B------:R-:W-:-:S04]  /*2aa0*/  USEL UR4, UR4, URZ, UP0 ;  /* 0x000000ff04047287 */ /* 0x000fc80008000000 */
[----:B------:R-:W-:Y:S01]  /*2ab0*/  ULEA UR4, UR4, UR37, 0x3 ;  /* 0x0000002504047291 */ /* 0x000fe2000f8e18ff */
[----:B-1----:R-:W-:-:S04]  /*2ac0*/  LOP3.LUT R3, R12, UR7, RZ, 0x3c, !PT ;  /* 0x000000070c037c12 */ /* 0x002fc8000f8e3cff */
[----:B------:R-:W-:-:S04]  /*2ad0*/  SHF.L.U32 R0, R3, 0x1f, RZ ;  /* 0x0000001f03007819 */ /* 0x000fc800000006ff */
[----:B------:R-:W1:Y:S02]  /*2ae0*/  SYNCS.PHASECHK.TRANS64 P0, [UR4+0xa0], R0 ;  /* 0x0000a000ff0075a7 */ /* 0x000e640008001004 */
[----:B-1----:R-:W-:Y:S05]  /*2af0*/  @P0 EXIT ;  /* 0x000000000000094d */ /* 0x002fea0003800000 */
[----:B------:R-:W-:Y:S02]  /*2b00*/  SHF.L.U32 R3, R3, 0x1f, RZ ;  /* 0x0000001f03037819 */ /* 0x000fe400000006ff */
[----:B------:R-:W-:-:S07]  /*2b10*/  MOV R0, UR4 ;  /* 0x0000000400007c02 */ /* 0x000fce0008000f00 */
.L_x_49:
[----:B-1----:R1:W2:Y:S02]  /*2b20*/  SYNCS.PHASECHK.TRANS64.TRYWAIT P0, [R0+URZ+0xa0], R3 ;  /* 0x0000a003000075a7 */ /* 0x0022a400080011ff */
[----:B--2---:R-:W-:Y:S05]  /*2b30*/  @!P0 NANOSLEEP.SYNCS 0x989680 ;  /* 0x009896800000895d */ /* 0x004fea0003900000 */
[----:B------:R-:W2:Y:S02]  /*2b40*/  @!P0 SYNCS.PHASECHK.TRANS64 P0, [R0+URZ+0xa0], R3 ;  /* 0x0000a003000085a7 */ /* 0x000ea400080010ff */
[----:B--2---:R-:W-:Y:S05]  /*2b50*/  @P0 EXIT ;  /* 0x000000000000094d */ /* 0x004fea0003800000 */
[----:B------:R-:W-:Y:S05]  /*2b60*/  BRA `(.L_x_49) ;  /* 0xfffffffc00ec7947 */ /* 0x000fea000383ffff */
.L_x_42:
[----:B------:R-:W-:-:S09]  /*2b70*/  UISETP.NE.AND UP1, UPT, UR8, URZ, UPT ;  /* 0x000000ff0800728c */ /* 0x000fd2000bf25270 */
[----:B------:R-:W-:Y:S05]  /*2b80*/  BRA.U UP1, `(.L_x_50) ;  /* 0x0000000d01b07547 */ /* 0x000fea000b800000 */
[----:B------:R-:W-:Y:S01]  /*2b90*/  UMOV UR4, 0x40 ;  /* 0x0000004000047882 */ /* 0x000fe20000000000 */
[----:B------:R-:W-:Y:S01]  /*2ba0*/  NOP ;  /* 0x0000000000007918 */ /* 0x000fe20000000000 */
[----:B------:R-:W-:Y:S01]  /*2bb0*/  ULEA UR4, UR37, UR4, 0x18 ;  /* 0x0000000425047291 */ /* 0x000fe2000f8ec0ff */
[----:B------:R-:W-:Y:S02]  /*2bc0*/  UMOV UR5, 0x400 ;  /* 0x0000040000057882 */ /* 0x000fe40000000000 */
[----:B------:R-:W-:-:S06]  /*2bd0*/  ULEA UR37, UR37, UR5, 0x18 ;  /* 0x0000000525257291 */ /* 0x000fcc000f8ec0ff */
[----:B------:R-:W1:Y:S02]  /*2be0*/  LDS.U8 R0, [UR4+0x1c] ;  /* 0x00001c04ff007984 */ /* 0x000e640008000000 */
[----:B-1----:R-:W-:-:S13]  /*2bf0*/  ISETP.NE.AND P0, PT, R0, RZ, PT ;  /* 0x000000ff0000720c */ /* 0x002fda0003f05270 */
[----:B------:R-:W-:Y:S05]  /*2c00*/  @P0 BRA `(.L_x_51) ;  /* 0x0000000000580947 */ /* 0x000fea0003800000 */
[----:B------:R-:W-:-:S13]  /*2c10*/  ELECT P0, URZ, PT ;  /* 0x0000000000ff782f */ /* 0x000fda0003800000 */
[----:B------:R-:W-:Y:S05]  /*2c20*/  @!P0 BRA `(.L_x_52) ;  /* 0x0000000000608947 */ /* 0x000fea0003800000 */
[----:B------:R-:W-:Y:S01]  /*2c30*/  UMOV UR5, 0x10 ;  /* 0x0000001000057882 */ /* 0x000fe20000000000 */
[----:B------:R-:W-:Y:S01]  /*2c40*/  HFMA2 R0, -RZ, RZ, 0, 5.9604644775390625e-08 ;  /* 0x00000001ff007431 */ /* 0x000fe200000001ff */
[----:B------:R-:W-:-:S03]  /*2c50*/  MOV R2, 0xffff ;  /* 0x0000ffff00027802 */ /* 0x000fc60000000f00 */
[----:B------:R-:W-:Y:S04]  /*2c60*/  DEPBAR.LE SB1, 0x36 ;  /* 0x00009d800000791a */ /* 0x000fe80000000000 */
[----:B------:R-:W1:Y:S02]  /*2c70*/  UTCATOMSWS.FIND_AND_SET.ALIGN UP0, UR5, UR5 ;  /* 0x00000005000575e3 */ /* 0x000e640008000800 */
[----:B-1----:R-:W-:Y:S01]  /*2c80*/  MOV R3, UR5 ;  /* 0x0000000500037c02 */ /* 0x002fe20008000f00 */
[----:B------:R-:W-:Y:S06]  /*2c90*/  BRA.U UP0, `(.L_x_53) ;  /* 0x0000000100187547 */ /* 0x000fec000b800000 */
.L_x_54:
[----:B------:R-:W-:Y:S05]  /*2ca0*/  NANOSLEEP 0x64 ;  /* 0x000000640000795d */ /* 0x000fea0003800000 */
[----:B------:R-:W-:-:S05]  /*2cb0*/  UMOV UR5, 0x10 ;  /* 0x0000001000057882 */ /* 0x000fca0000000000 */
[----:B------:R-:W-:Y:S04]  /*2cc0*/  DEPBAR.LE SB1, 0x36 ;  /* 0x00009d800000791a */ /* 0x000fe80000000000 */
[----:B------:R-:W1:Y:S02]  /*2cd0*/  UTCATOMSWS.FIND_AND_SET.ALIGN UP0, UR5, UR5 ;  /* 0x00000005000575e3 */ /* 0x000e640008000800 */
[----:B-1----:R-:W-:Y:S01]  /*2ce0*/  MOV R3, UR5 ;  /* 0x0000000500037c02 */ /* 0x002fe20008000f00 */
[----:B------:R-:W-:Y:S05]  /*2cf0*/  BRA.U !UP0, `(.L_x_54) ;  /* 0xfffffffd08e87547 */ /* 0x000fea000b83ffff */
.L_x_53:
[-C--:B------:R-:W-:Y:S02]  /*2d00*/  SHF.L.U32 R2, R2, R3.reuse, RZ ;  /* 0x0000000302027219 */ /* 0x080fe400000006ff */
[----:B------:R-:W-:Y:S01]  /*2d10*/  SHF.L.U32 R0, R0, R3, RZ ;  /* 0x0000000300007219 */ /* 0x000fe200000006ff */
[----:B------:R-:W-:Y:S02]  /*2d20*/  IMAD.SHL.U32 R3, R3, 0x20, RZ ;  /* 0x0000002003037824 */ /* 0x000fe400078e00ff */
[----:B------:R1:W-:Y:S04]  /*2d30*/  ATOMS.OR RZ, [UR4+0x14], R2 ;  /* 0x00001402ffff798c */ /* 0x0003e8000b000004 */
[----:B------:R1:W-:Y:S04]  /*2d40*/  ATOMS.OR RZ, [UR4+0x18], R0 ;  /* 0x00001800ffff798c */ /* 0x0003e8000b000004 */
[----:B------:R1:W-:Y:S01]  /*2d50*/  STS [UR37+0x140], R3 ;  /* 0x00014003ff007988 */ /* 0x0003e20008000825 */
[----:B------:R-:W-:Y:S05]  /*2d60*/  BRA `(.L_x_52) ;  /* 0x0000000000107947 */ /* 0x000fea0003800000 */
.L_x_51:
[----:B------:R-:W-:Y:S02]  /*2d70*/  MOV R0, 0xffffffff ;  /* 0xffffffff00007802 */ /* 0x000fe40000000f00 */
[----:B------:R-:W-:-:S03]  /*2d80*/  MOV R2, 0x2db0 ;  /* 0x00002db000027802 */ /* 0x000fc60000000f00 */
[----:B------:R1:W-:Y:S04]  /*2d90*/  STS [UR37+0x140], R0 ;  /* 0x00014000ff007988 */ /* 0x0003e80008000825 */
[----:B-1-3-5:R-:W-:Y:S05]  /*2da0*/  CALL.REL.NOINC `($__internal_1_$__cuda_sm10x_tcgen05_guardrail_trap_phase_invalid_during_alloc) ;  /* 0x0000006000007944 */ /* 0x02afea0003c00000 */
.L_x_52:
[----:B------:R-:W-:Y:S05]  /*2db0*/  WARPSYNC.ALL ;  /* 0x0000000000007948 */ /* 0x000fea0003800000 */
[----:B------:R-:W2:Y:S01]  /*2dc0*/  S2UR UR5, SR_CgaCtaId ;  /* 0x00000000000579c3 */ /* 0x000ea20000008800 */
[----:B------:R-:W-:Y:S01]  /*2dd0*/  UMOV UR4, 0x400 ;  /* 0x0000040000047882 */ /* 0x000fe20000000000 */
[----:B------:R-:W-:-:S06]  /*2de0*/  NOP ;  /* 0x0000000000007918 */ /* 0x000fcc0000000000 */
[----:B------:R-:W-:Y:S06]  /*2df0*/  BAR.ARV 0x6, 0xa0 ;  /* 0x0182800000007b1d */ /* 0x000fec0000002000 */
[----:B------:R-:W4:Y:S01]  /*2e00*/  LDCU UR7, c[0x0][0x38c] ;  /* 0x00007180ff0777ac */ /* 0x000f220008000800 */
[----:B------:R-:W-:Y:S01]  /*2e10*/  IMAD.MOV.U32 R11, RZ, RZ, 0x1 ;  /* 0x00000001ff0b7424 */ /* 0x000fe200078e00ff */
[----:B------:R-:W-:Y:S01]  /*2e20*/  CS2R R8, SRZ ;  /* 0x0000000000087805 */ /* 0x000fe2000001ff00 */
[----:B------:R-:W-:Y:S01]  /*2e30*/  IMAD.MOV.U32 R10, RZ, RZ, RZ ;  /* 0x000000ffff0a7224 */ /* 0x000fe200078e00ff */
[----:B------:R-:W3:Y:S01]  /*2e40*/  LDCU UR6, c[0x0][0x38c] ;  /* 0x00007180ff0677ac */ /* 0x000ee20008000800 */
[----:B------:R-:W-:Y:S01]  /*2e50*/  UMOV UR14, URZ ;  /* 0x000000ff000e7c82 */ /* 0x000fe20008000000 */
[----:B------:R-:W-:Y:S01]  /*2e60*/  UMOV UR13, URZ ;  /* 0x000000ff000d7c82 */ /* 0x000fe20008000000 */
[----:B--2---:R-:W-:Y:S01]  /*2e70*/  ULEA UR5, UR5, UR4, 0x18 ;  /* 0x0000000405057291 */ /* 0x004fe2000f8ec0ff */
[----:B------:R-:W-:Y:S01]  /*2e80*/  UMOV UR24, 0x0 ;  /* 0x0000000000187882 */ /* 0x000fe20000000000 */
[----:B------:R-:W-:-:S02]  /*2e90*/  UMOV UR25, 0x8208490 ;  /* 0x0820849000197882 */ /* 0x000fc40000000000 */
[----:B------:R-:W-:Y:S02]  /*2ea0*/  UIADD3 UR10, UPT, UPT, UR5, 0x20400, URZ ;  /* 0x00020400050a7890 */ /* 0x000fe4000fffe0ff */
[----:B------:R-:W-:Y:S02]  /*2eb0*/  UIADD3 UR15, UPT, UPT, UR5, 0x8400, URZ ;  /* 0x00008400050f7890 */ /* 0x000fe4000fffe0ff */
[----:B----4-:R-:W-:Y:S01]  /*2ec0*/  UIADD3 UR7, UPT, UPT, UR7, 0x7f, URZ ;  /* 0x0000007f07077890 */ /* 0x010fe2000fffe0ff */
[----:B-1----:R-:W1:Y:S01]  /*2ed0*/  LDS R0, [UR5+0x140] ;  /* 0x00014005ff007984 */ /* 0x002e620008000800 */
[----:B------:R-:W-:Y:S02]  /*2ee0*/  USHF.R.U32.HI UR10, URZ, 0x4, UR10 ;  /* 0x00000004ff0a7899 */ /* 0x000fe4000801160a */
[----:B------:R-:W-:Y:S02]  /*2ef0*/  USHF.R.S32.HI UR4, URZ, 0x1f, UR7 ;  /* 0x0000001fff047899 */ /* 0x000fe40008011407 */
[----:B------:R-:W-:-:S02]  /*2f00*/  USHF.R.U32.HI UR15, URZ, 0x4, UR15 ;  /* 0x00000004ff0f7899 */ /* 0x000fc4000801160f */
[----:B------:R-:W-:Y:S02]  /*2f10*/  ULEA.HI UR4, UR4, UR7, URZ, 0x7 ;  /* 0x0000000704047291 */ /* 0x000fe4000f8f38ff */
[----:B------:R-:W-:Y:S02]  /*2f20*/  ULOP3.LUT UR10, UR10, 0x3fff, URZ, 0xc0, !UPT ;  /* 0x00003fff0a0a7892 */ /* 0x000fe4000f8ec0ff */
[----:B------:R-:W-:Y:S01]  /*2f30*/  USHF.R.S32.HI UR4, URZ, 0x7, UR4 ;  /* 0x00000007ff047899 */ /* 0x000fe20008011404 */
[----:B------:R-:W-:Y:S01]  /*2f40*/  UMOV UR22, 0x0 ;  /* 0x0000000000167882 */ /* 0x000fe20000000000 */
[----:B------:R-:W-:Y:S02]  /*2f50*/  UMOV UR23, 0x8208490 ;  /* 0x0820849000177882 */ /* 0x000fe40000000000 */
[----:B------:R-:W-:Y:S02]  /*2f60*/  UISETP.LT.AND UP0, UPT, UR4, 0x1, UPT ;  /* 0x000000010400788c */ /* 0x000fe4000bf01270 */
[----:B------:R-:W-:-:S02]  /*2f70*/  ULOP3.LUT UR15, UR15, 0x3fff, URZ, 0xc0, !UPT ;  /* 0x00003fff0f0f7892 */ /* 0x000fc4000f8ec0ff */
[----:B------:R-:W-:Y:S02]  /*2f80*/  USEL UR9, UR4, 0x1, !UP0 ;  /* 0x0000000104097887 */ /* 0x000fe4000c000000 */
[----:B------:R-:W-:Y:S02]  /*2f90*/  ULOP3.LUT UR10, UR10, 0x10000, URZ, 0xfc, !UPT ;  /* 0x000100000a0a7892 */ /* 0x000fe4000f8efcff */
[----:B------:R-:W-:Y:S02]  /*2fa0*/  UIADD3 UR9, UPT, UPT, -UR9, URZ, URZ ;  /* 0x000000ff09097290 */ /* 0x000fe4000fffe1ff */
[----:B---3--:R-:W-:Y:S01]  /*2fb0*/  UISETP.GE.AND UP3, UPT, UR6, 0x1, UPT ;  /* 0x000000010600788c */ /* 0x008fe2000bf66270 */
[----:B------:R-:W-:Y:S01]  /*2fc0*/  UMOV UR20, 0x0 ;  /* 0x0000000000147882 */ /* 0x000fe20000000000 */
[----:B------:R-:W-:Y:S01]  /*2fd0*/  UMOV UR21, 0x8208490 ;  /* 0x0820849000157882 */ /* 0x000fe20000000000 */
[----:B------:R-:W-:Y:S01]  /*2fe0*/  UMOV UR18, 0x0 ;  /* 0x0000000000127882 */ /* 0x000fe20000000000 */
[----:B------:R-:W-:Y:S01]  /*2ff0*/  UMOV UR19, 0x8208490 ;  /* 0x0820849000137882 */ /* 0x000fe20000000000 */
[----:B-1----:R-:W-:-:S15]  /*3000*/  R2UR UR16, R0 ;  /* 0x00000000001072ca */ /* 0x002fde00000e0000 */
.L_x_61:
[----:B------:R-:W-:Y:S02]  /*3010*/  LEA R0, R10, UR5, 0x3 ;  /* 0x000000050a007c11 */ /* 0x000fe4000f8e18ff */
[----:B------:R-:W-:Y:S02]  /*3020*/  SHF.L.U32 R5, R9, 0x1f, RZ ;  /* 0x0000001f09057819 */ /* 0x000fe400000006ff */
[----:B------:R-:W-:Y:S01]  /*3030*/  PLOP3.LUT P0, PT, PT, PT, UP3, 0x80, 0x8 ;  /* 0x000000000008781c */ /* 0x000fe20003f0f038 */
[----:B------:R-:W-:Y:S01]  /*3040*/  VIADD R3, R0, 0xa0 ;  /* 0x000000a000037836 */ /* 0x000fe20000000000 */
[----:B-1----:R-:W1:Y:S02]  /*3050*/  SYNCS.PHASECHK.TRANS64.TRYWAIT P1, [R0+URZ+0x90], R5 ;  /* 0x00009005000075a7 */ /* 0x002e6400080211ff */
[----:B-1-3--:R-:W-:Y:S09]  /*3060*/  @!P1 BRA `(.L_x_55) ;  /* 0x0000005400dc9947 */ /* 0x00aff20003800000 */
.L_x_127:
[----:B------:R-:W-:Y:S01]  /*3070*/  LEA R4, R10, UR5, 0x4 ;  /* 0x000000050a047c11 */ /* 0x000fe2000f8e20ff */
[----:B------:R-:W-:Y:S01]  /*3080*/  @UP3 ULEA UR6, UR13, UR5, 0x3 ;  /* 0x000000050d063291 */ /* 0x000fe2000f8e18ff */
[----:B------:R-:W-:Y:S01]  /*3090*/  PLOP3.LUT P2, PT, PT, PT, PT, 0x80, 0x8 ;  /* 0x000000000008781c */ /* 0x000fe20003f4f070 */
[----:B------:R-:W-:Y:S01]  /*30a0*/  ULEA UR7, UR14, UR5, 0x3 ;  /* 0x000000050e077291 */ /* 0x000fe2000f8e18ff */
[----:B------:R-:W-:Y:S01]  /*30b0*/  PRMT R3, RZ, 0x654, R3 ;  /* 0x00000654ff037816 */ /* 0x000fe20000000003 */
[----:B------:R-:W-:Y:S01]  /*30c0*/  ULEA UR8, UR14, UR16, 0x7 ;  /* 0x000000100e087291 */ /* 0x000fe2000f8e38ff */
[----:B-1----:R-:W1:Y:S01]  /*30d0*/  LDS.128 R4, [R4+0x120] ;  /* 0x0001200004047984 */ /* 0x002e620000000c00 */
[----:B------:R-:W-:Y:S02]  /*30e0*/  @P0 SHF.L.U32 R2, R8, 0x1f, RZ ;  /* 0x0000001f08020819 */ /* 0x000fe400000006ff */
[----:B------:R-:W-:Y:S01]  /*30f0*/  SHF.L.U32 R0, R11, 0x1f, RZ ;  /* 0x0000001f0b007819 */ /* 0x000fe200000006ff */
[----:B------:R-:W-:Y:S01]  /*3100*/  @!PT LDS RZ, [RZ] ;  /* 0x00000000fffff984 */ /* 0x000fe20000000800 */
[----:B------:R-:W-:Y:S01]  /*3110*/  @!PT LDS RZ, [RZ] ;  /* 0x00000000fffff984 */ /* 0x000fe20000000800 */
[----:B------:R-:W-:Y:S01]  /*3120*/  @!PT LDS RZ, [RZ] ;  /* 0x00000000fffff984 */ /* 0x000fe20000000800 */
[----:B------:R-:W-:Y:S01]  /*3130*/  @!PT LDS RZ, [RZ] ;  /* 0x00000000fffff984 */ /* 0x000fe20000000800 */
[----:B------:R2:W-:Y:S06]  /*3140*/  MEMBAR.ALL.CTA ;  /* 0x0000000000007992 */ /* 0x0005ec0000008000 */
[----:B--2---:R-:W2:Y:S02]  /*3150*/  FENCE.VIEW.ASYNC.S ;  /* 0x00000000000073c6 */ /* 0x004ea40000000000 */
[----:B--2---:R2:W-:Y:S01]  /*3160*/  SYNCS.ARRIVE.TRANS64.RED.A1T0 RZ, [R3+URZ], RZ ;  /* 0x000000ff03ff79a7 */ /* 0x0045e200081004ff */
[----:B------:R2:W3:Y:S01]  /*3170*/  @P0 SYNCS.PHASECHK.TRANS64.TRYWAIT P2, [UR6], R2 ;  /* 0x00000002ff0005a7 */ /* 0x0004e20008041106 */
[----:B-1----:R-:W-:Y:S01]  /*3180*/  LOP3.LUT P1, RZ, R6, 0x1, RZ, 0xc0, !PT ;  /* 0x0000000106ff7812 */ /* 0x002fe2000782c0ff */
[----:B------:R-:W1:Y:S02]  /*3190*/  SYNCS.PHASECHK.TRANS64.TRYWAIT P0, [UR7+0xd0], R0 ;  /* 0x0000d000ff0075a7 */ /* 0x000e640008001107 */
[----:B-123--:R-:W-:Y:S10]  /*31a0*/  @!P0 BRA `(.L_x_56) ;  /* 0x0000005400a08947 */ /* 0x00eff40003800000 */
.L_x_129:
[----:B------:R-:W-:Y:S01]  /*31b0*/  IADD3 R10, PT, PT, R10, 0x1, RZ ;  /* 0x000000010a0a7810 */ /* 0x000fe20007ffe0ff */
[----:B------:R-:W-:Y:S06]  /*31c0*/  BRA.U !UP3, `(.L_x_57) ;  /* 0x000000010bc07547 */ /* 0x000fec000b800000 */
[----:B------:R-:W-:Y:S01]  /*31d0*/  UPLOP3.LUT UP4, UPT, UPT, UPT, UPT, 0x40, 0x4 ;  /* 0x000000000004789c */ /* 0x000fe20003f8e870 */
[----:B------:R-:W-:Y:S01]  /*31e0*/  UMOV UR12, UR9 ;  /* 0x00000009000c7c82 */ /* 0x000fe20008000000 */
[----:B------:R-:W-:Y:S01]  /*31f0*/  UMOV UR11, UR4 ;  /* 0x00000004000b7c82 */ /* 0x000fe20008000000 */
[----:B------:R-:W-:-:S08]  /*3200*/  UMOV UR17, UR13 ;  /* 0x0000000d00117c82 */ /* 0x000fd00008000000 */
.L_x_60:
[----:B------:R-:W-:Y:S02]  /*3210*/  UIADD3 UR12, UPT, UPT, UR12, 0x1, URZ ;  /* 0x000000010c0c7890 */ /* 0x000fe4000fffe0ff */
[----:B--2---:R-:W-:Y:S02]  /*3220*/  ULEA UR6, UR17, UR5, 0x3 ;  /* 0x0000000511067291 */ /* 0x004fe4000f8e18ff */
[----:B------:R-:W-:Y:S01]  /*3230*/  UISETP.NE.AND UP0, UPT, UR12, URZ, UPT ;  /* 0x000000ff0c00728c */ /* 0x000fe2000bf05270 */
[----:B---3--:R-:W-:Y:S10]  /*3240*/  @P2 BRA `(.L_x_58) ;  /* 0x00000000000c2947 */ /* 0x008ff40003800000 */
[----:B-1----:R-:W-:Y:S04]  /*3250*/  SHF.L.U32 R3, R8, 0x1f, RZ ;  /* 0x0000001f08037819 */ /* 0x002fe800000006ff */
[----:B------:R-:W1:Y:S02]  /*3260*/  SYNCS.PHASECHK.TRANS64.TRYWAIT P0, [UR6], R3 ;  /* 0x00000003ff0075a7 */ /* 0x000e640008001106 */
[----:B-1----:R-:W-:Y:S05]  /*3270*/  @!P0 BRA `(.L_x_59) ;  /* 0x0000005400848947 */ /* 0x002fea0003800000 */
.L_x_58:
[----:B------:R-:W-:Y:S01]  /*3280*/  UISETP.NE.AND UP1, UPT, UR11, 0x1, UPT ;  /* 0x000000010b00788c */ /* 0x000fe2000bf25270 */
[----:B------:R-:W-:Y:S01]  /*3290*/  PLOP3.LUT P2, PT, PT, PT, PT, 0x80, 0x8 ;  /* 0x000000000008781c */ /* 0x000fe20003f4f070 */
[----:B------:R-:W-:Y:S02]  /*32a0*/  UIADD3 UR13, UPT, UPT, UR17, 0x1, URZ ;  /* 0x00000001110d7890 */ /* 0x000fe4000fffe0ff */
[----:B------:R-:W-:Y:S02]  /*32b0*/  ULEA UR28, UR17, UR15, 0xa ;  /* 0x0000000f111c7291 */ /* 0x000fe4000f8e50ff */
[----:B------:R-:W-:Y:S01]  /*32c0*/  UISETP.NE.AND UP2, UPT, UR13, 0x6, UPT ;  /* 0x000000060d00788c */ /* 0x000fe2000bf45270 */
[----:B------:R-:W-:Y:S01]  /*32d0*/  PLOP3.LUT P0, PT, PT, PT, UP1, 0x80, 0x8 ;  /* 0x000000000008781c */ /* 0x000fe20003f0f018 */
[----:B------:R-:W-:Y:S02]  /*32e0*/  UIADD3 UR40, UPT, UPT, UR28, 0x100, URZ ;  /* 0x000001001c287890 */ /* 0x000fe4000fffe0ff */
[----:B------:R-:W-:Y:S02]  /*32f0*/  USEL UR27, URZ, 0x1, UP2 ;  /* 0x00000001ff1b7887 */ /* 0x000fe40009000000 */
[----:B------:R-:W-:Y:S02]  /*3300*/  USEL UR13, UR13, URZ, UP2 ;  /* 0x000000ff0d0d7287 */ /* 0x000fe40009000000 */
[----:B------:R-:W-:Y:S02]  /*3310*/  UIADD3 UR36, UPT, UPT, UR28, 0x200, URZ ;  /* 0x000002001c247890 */ /* 0x000fe4000fffe0ff */
[----:B------:R-:W-:Y:S01]  /*3320*/  @UP1 ULEA UR26, UR13, UR5, 0x3 ;  /* 0x000000050d1a1291 */ /* 0x000fe2000f8e18ff */
[----:B------:R-:W-:Y:S01]  /*3330*/  LOP3.LUT R8, R8, UR27, RZ, 0x3c, !PT ;  /* 0x0000001b08087c12 */ /* 0x000fe2000f8e3cff */
[----:B------:R-:W-:Y:S02]  /*3340*/  UIADD3 UR32, UPT, UPT, UR28, 0x300, URZ ;  /* 0x000003001c207890 */ /* 0x000fe4000fffe0ff */
[----:B------:R-:W-:Y:S01]  /*3350*/  UIADD3 UR6, UPT, UPT, UR6, 0x30, URZ ;  /* 0x0000003006067890 */ /* 0x000fe2000fffe0ff */
[----:B-1----:R-:W-:Y:S01]  /*3360*/  @P0 SHF.L.U32 R0, R8, 0x1f, RZ ;  /* 0x0000001f08000819 */ /* 0x002fe200000006ff */
[----:B------:R-:W-:Y:S01]  /*3370*/  UIADD3 UR11, UPT, UPT, UR11, -0x1, URZ ;  /* 0xffffffff0b0b7890 */ /* 0x000fe2000fffe0ff */
[----:B------:R-:W-:Y:S02]  /*3380*/  UMOV UR29, 0x40004040 ;  /* 0x40004040001d7882 */ /* 0x000fe40000000000 */
[----:B------:R2:W3:Y:S01]  /*3390*/  @P0 SYNCS.PHASECHK.TRANS64.TRYWAIT P2, [UR26], R0 ;  /* 0x00000000ff0005a7 */ /* 0x0004e2000804111a */
[----:B------:R-:W-:Y:S01]  /*33a0*/  ULEA UR26, UR17, UR10, 0xa ;  /* 0x0000000a111a7291 */ /* 0x000fe2000f8e50ff */
[----:B------:R-:W-:Y:S01]  /*33b0*/  UMOV UR27, 0x40004040 ;  /* 0x40004040001b7882 */ /* 0x000fe20000000000 */
[----:B------:R-:W-:Y:S02]  /*33c0*/  UMOV UR41, 0x40004040 ;  /* 0x4000404000297882 */ /* 0x000fe40000000000 */
[----:B------:R-:W-:Y:S02]  /*33d0*/  UIADD3 UR38, UPT, UPT, UR26, 0x2, URZ ;  /* 0x000000021a267890 */ /* 0x000fe4000fffe0ff */
[----:B------:R-:W-:Y:S02]  /*33e0*/  UIADD3 UR34, UPT, UPT, UR26, 0x4, URZ ;  /* 0x000000041a227890 */ /* 0x000fe4000fffe0ff */
[----:B------:R-:W-:Y:S01]  /*33f0*/  UIADD3 UR30, UPT, UPT, UR26, 0x6, URZ ;  /* 0x000000061a1e7890 */ /* 0x000fe2000fffe0ff */
[----:B------:R2:W-:Y:S01]  /*3400*/  UTCQMMA gdesc[UR28], gdesc[UR26], tmem[UR8], tmem[UR24], idesc[UR25], UP4 ;  /* 0x00ff181a1c0075ea */ /* 0x0005e2000a000308 */
[----:B------:R-:W-:Y:S01]  /*3410*/  UPLOP3.LUT UP4, UPT, UPT, UPT, UPT, 0x80, 0x8 ;  /* 0x000000000008789c */ /* 0x000fe20003f8f070 */
[----:B------:R-:W-:Y:S01]  /*3420*/  UMOV UR39, 0x40004040 ;  /* 0x4000404000277882 */ /* 0x000fe20000000000 */
[----:B------:R-:W-:Y:S01]  /*3430*/  UMOV UR37, 0x40004040 ;  /* 0x4000404000257882 */ /* 0x000fe20000000000 */
[----:B------:R2:W-:Y:S01]  /*3440*/  UTCQMMA gdesc[UR40], gdesc[UR38], tmem[UR8], tmem[UR22], idesc[UR23], UPT ;  /* 0x00ff1626280075ea */ /* 0x0005e2000b800308 */
[----:B------:R-:W-:Y:S01]  /*3450*/  UMOV UR35, 0x40004040 ;  /* 0x4000404000237882 */ /* 0x000fe20000000000 */
[----:B------:R-:W-:Y:S01]  /*3460*/  UMOV UR33, 0x40004040 ;  /* 0x4000404000217882 */ /* 0x000fe20000000000 */
[----:B------:R-:W-:Y:S01]  /*3470*/  UMOV UR31, 0x40004040 ;  /* 0x40004040001f7882 */ /* 0x000fe20000000000 */
[----:B------:R2:W-:Y:S01]  /*3480*/  UTCQMMA gdesc[UR36], gdesc[UR34], tmem[UR8], tmem[UR20], idesc[UR21], UPT ;  /* 0x00ff1422240075ea */ /* 0x0005e2000b800308 */
[----:B------:R2:W-:Y:S01]  /*3490*/  UTCQMMA gdesc[UR32], gdesc[UR30], tmem[UR8], tmem[UR18], idesc[UR19], UPT ;  /* 0x00ff121e200075ea */ /* 0x0005e2000b800308 */
[----:B------:R2:W-:Y:S01]  /*34a0*/  UTCBAR [UR6], URZ ;  /* 0x000000ff060073e9 */ /* 0x0005e200080000ff */
[----:B------:R-:W-:Y:S01]  /*34b0*/  UMOV UR17, UR13 ;  /* 0x0000000d00117c82 */ /* 0x000fe20008000000 */
[----:B------:R-:W-:Y:S05]  /*34c0*/  BRA.U UP0, `(.L_x_60) ;  /* 0xfffffffd00507547 */ /* 0x000fea000b83ffff */
.L_x_57:
[----:B------:R-:W-:Y:S01]  /*34d0*/  UIADD3 UR14, UPT, UPT, UR14, 0x1, URZ ;  /* 0x000000010e0e7890 */ /* 0x000fe2000fffe0ff */
[C---:B------:R-:W-:Y:S01]  /*34e0*/  ISETP.NE.AND P0, PT, R10.reuse, 0x2, PT ;  /* 0x000000020a00780c */ /* 0x040fe20003f05270 */
[----:B------:R-:W-:Y:S02]  /*34f0*/  UIADD3 UR7, UPT, UPT, UR7, 0xb0, URZ ;  /* 0x000000b007077890 */ /* 0x000fe4000fffe0ff */
[----:B------:R-:W-:Y:S01]  /*3500*/  UISETP.NE.AND UP0, UPT, UR14, 0x4, UPT ;  /* 0x000000040e00788c */ /* 0x000fe2000bf05270 */
[----:B-12---:R-:W-:Y:S02]  /*3510*/  SEL R0, RZ, 0x1, P0 ;  /* 0x00000001ff007807 */ /* 0x006fe40000000000 */
[----:B------:R-:W-:Y:S01]  /*3520*/  SEL R10, R10, RZ, P0 ;  /* 0x000000ff0a0a7207 */ /* 0x000fe20000000000 */
[----:B------:R-:W-:Y:S01]  /*3530*/  USEL UR6, URZ, 0x1, UP0 ;  /* 0x00000001ff067887 */ /* 0x000fe20008000000 */
[----:B------:R-:W-:Y:S01]  /*3540*/  LOP3.LUT R9, R9, R0, RZ, 0x3c, !PT ;  /* 0x0000000009097212 */ /* 0x000fe200078e3cff */
[----:B------:R-:W-:Y:S01]  /*3550*/  USEL UR14, UR14, URZ, UP0 ;  /* 0x000000ff0e0e7287 */ /* 0x000fe20008000000 */
[----:B------:R1:W-:Y:S03]  /*3560*/  UTCBAR [UR7], URZ ;  /* 0x000000ff070073e9 */ /* 0x0003e600080000ff */
[----:B------:R-:W-:Y:S01]  /*3570*/  LOP3.LUT R11, R11, UR6, RZ, 0x3c, !PT ;  /* 0x000000060b0b7c12 */ /* 0x000fe2000f8e3cff */
[----:B------:R-:W-:Y:S07]  /*3580*/  @P1 BRA `(.L_x_61) ;  /* 0xfffffff800a01947 */ /* 0x000fee000383ffff */
[----:B------:R-:W2:Y:S01]  /*3590*/  S2UR UR4, SR_CgaCtaId ;  /* 0x00000000000479c3 */ /* 0x000ea20000008800 */
[----:B------:R-:W-:Y:S01]  /*35a0*/  ELECT P0, URZ, PT ;  /* 0x0000000000ff782f */ /* 0x000fe20003800000 */
[----:B------:R-:W-:Y:S01]  /*35b0*/  IMAD.MOV.U32 R0, RZ, RZ, 0x1 ;  /* 0x00000001ff007424 */ /* 0x000fe200078e00ff */
[----:B------:R-:W-:Y:S01]  /*35c0*/  UIADD3 UR5, UPT, UPT, UR5, 0xd0, URZ ;  /* 0x000000d005057890 */ /* 0x000fe2000fffe0ff */
[----:B------:R-:W-:Y:S01]  /*35d0*/  SHF.L.U32 R3, R11, 0x1f, RZ ;  /* 0x0000001f0b037819 */ /* 0x000fe200000006ff */
[----:B------:R-:W-:-:S03]  /*35e0*/  UMOV UR6, 0x40 ;  /* 0x0000004000067882 */ /* 0x000fc60000000000 */
[----:B------:R-:W-:Y:S01]  /*35f0*/  UVIRTCOUNT.DEALLOC.SMPOOL 0x80 ;  /* 0x000000800000784c */ /* 0x000fe20000000000 */
[----:B--2---:R-:W-:Y:S02]  /*3600*/  ULEA UR4, UR4, UR6, 0x18 ;  /* 0x0000000604047291 */ /* 0x004fe4000f8ec0ff */
[----:B------:R-:W-:-:S07]  /*3610*/  ULEA UR6, UR14, UR5, 0x3 ;  /* 0x000000050e067291 */ /* 0x000fce000f8e18ff */
[----:B------:R2:W-:Y:S02]  /*3620*/  @P0 STS.U8 [UR4+0x1c], R0 ;  /* 0x00001c00ff000988 */ /* 0x0005e40008000004 */
[----:B------:R-:W4:Y:S02]  /*3630*/  SYNCS.PHASECHK.TRANS64.TRYWAIT P0, [UR6], R3 ;  /* 0x00000003ff0075a7 */ /* 0x000f240008001106 */
[----:B--2-4-:R-:W-:Y:S05]  /*3640*/  @!P0 BRA `(.L_x_62) ;  /* 0x0000005000a88947 */ /* 0x014fea0003800000 */
.L_x_132:
[----:B-1----:R-:W-:-:S04]  /*3650*/  UIADD3 UR7, UPT, UPT, UR14, 0x1, URZ ;  /* 0x000000010e077890 */ /* 0x002fc8000fffe0ff */
[----:B------:R-:W-:-:S04]  /*3660*/  UISETP.NE.AND UP0, UPT, UR7, 0x4, UPT ;  /* 0x000000040700788c */ /* 0x000fc8000bf05270 */
[----:B------:R-:W-:Y:S02]  /*3670*/  USEL UR8, URZ, 0x1, UP0 ;  /* 0x00000001ff087887 */ /* 0x000fe40008000000 */
[----:B------:R-:W-:-:S04]  /*3680*/  USEL UR7, UR7, URZ, UP0 ;  /* 0x000000ff07077287 */ /* 0x000fc80008000000 */
[----:B------:R-:W-:Y:S01]  /*3690*/  ULEA UR6, UR7, UR5, 0x3 ;  /* 0x0000000507067291 */ /* 0x000fe2000f8e18ff */
[----:B------:R-:W-:-:S04]  /*36a0*/  LOP3.LUT R2, R11, UR8, RZ, 0x3c, !PT ;  /* 0x000000080b027c12 */ /* 0x000fc8000f8e3cff */
[----:B--2---:R-:W-:-:S04]  /*36b0*/  SHF.L.U32 R3, R2, 0x1f, RZ ;  /* 0x0000001f02037819 */ /* 0x004fc800000006ff */
[----:B------:R-:W1:Y:S02]  /*36c0*/  SYNCS.PHASECHK.TRANS64.TRYWAIT P0, [UR6], R3 ;  /* 0x00000003ff0075a7 */ /* 0x000e640008001106 */
[----:B-1----:R-:W-:Y:S05]  /*36d0*/  @!P0 BRA `(.L_x_63) ;  /* 0x00000050009c8947 */ /* 0x002fea0003800000 */
.L_x_134:
        /* <DEDUP_REMOVED lines=9> */
.L_x_136:
[----:B------:R-:W-:-:S04]  /*3770*/  UIADD3 UR7, UPT, UPT, UR7, 0x1, URZ ;  /* 0x0000000107077890 */ /* 0x000fc8000fffe0ff */
[----:B------:R-:W-:-:S04]  /*3780*/  UISETP.NE.AND UP0, UPT, UR7, 0x4, UPT ;  /* 0x000000040700788c */ /* 0x000fc8000bf05270 */
[----:B------:R-:W-:Y:S02]  /*3790*/  USEL UR6, URZ, 0x1, UP0 ;  /* 0x00000001ff067887 */ /* 0x000fe40008000000 */
[----:B------:R-:W-:-:S04]  /*37a0*/  USEL UR7, UR7, URZ, UP0 ;  /* 0x000000ff07077287 */ /* 0x000fc80008000000 */
[----:B------:R-:W-:Y:S01]  /*37b0*/  ULEA UR7, UR7, UR5, 0x3 ;  /* 0x0000000507077291 */ /* 0x000fe2000f8e18ff */
[----:B-1----:R-:W-:-:S04]  /*37c0*/  LOP3.LUT R3, R2, UR6, RZ, 0x3c, !PT ;  /* 0x0000000602037c12 */ /* 0x002fc8000f8e3cff */
[----:B------:R-:W-:-:S04]  /*37d0*/  SHF.L.U32 R3, R3, 0x1f, RZ ;  /* 0x0000001f03037819 */ /* 0x000fc800000006ff */
[----:B------:R-:W1:Y:S02]  /*37e0*/  SYNCS.PHASECHK.TRANS64.TRYWAIT P0, [UR7], R3 ;  /* 0x00000003ff0075a7 */ /* 0x000e640008001107 */
[----:B-1----:R-:W-:Y:S05]  /*37f0*/  @!P0 BRA `(.L_x_65) ;  /* 0x0000005000848947 */ /* 0x002fea0003800000 */
.L_x_138:
[----:B------:R-:W-:Y:S01]  /*3800*/  NOP ;  /* 0x0000000000007918 */ /* 0x000fe20000000000 */
[----:B-1----:R-:W1:Y:S01]  /*3810*/  LDS R0, [UR4+0x14] ;  /* 0x00001404ff007984 */ /* 0x002e620008000800 */
[----:B------:R-:W-:Y:S01]  /*3820*/  ULOP3.LUT UR6, UR16, 0xffff, URZ, 0xc0, !UPT ;  /* 0x0000ffff10067892 */ /* 0x000fe2000f8ec0ff */
[----:B------:R-:W-:Y:S01]  /*3830*/  UMOV UR8, 0xffff ;  /* 0x0000ffff00087882 */ /* 0x000fe20000000000 */
[----:B------:R-:W-:Y:S02]  /*3840*/  UMOV UR5, 0x1 ;  /* 0x0000000100057882 */ /* 0x000fe40000000000 */
[----:B------:R-:W-:-:S04]  /*3850*/  USHF.R.U32.HI UR6, URZ, 0x5, UR6 ;  /* 0x00000005ff067899 */ /* 0x000fc80008011606 */
[----:B------:R-:W-:Y:S02]  /*3860*/  USHF.L.U32 UR8, UR8, UR6, URZ ;  /* 0x0000000608087299 */ /* 0x000fe400080006ff */
[----:B------:R-:W-:-:S04]  /*3870*/  USHF.L.U32 UR5, UR5, UR6, URZ ;  /* 0x0000000605057299 */ /* 0x000fc800080006ff */
[----:B-1----:R-:W-:-:S04]  /*3880*/  LOP3.LUT R0, R0, UR8, RZ, 0xc0, !PT ;  /* 0x0000000800007c12 */ /* 0x002fc8000f8ec0ff */
[----:B------:R-:W-:-:S13]  /*3890*/  ISETP.NE.AND P0, PT, R0, UR8, PT ;  /* 0x0000000800007c0c */ /* 0x000fda000bf05270 */
[----:B------:R-:W-:Y:S05]  /*38a0*/  @P0 BRA `(.L_x_66) ;  /* 0x0000000000580947 */ /* 0x000fea0003800000 */
[----:B------:R-:W1:Y:S02]  /*38b0*/  LDS R0, [UR4+0x18] ;  /* 0x00001804ff007984 */ /* 0x000e640008000800 */
[----:B-1----:R-:W-:-:S04]  /*38c0*/  LOP3.LUT R0, R0, UR5, RZ, 0xc0, !PT ;  /* 0x0000000500007c12 */ /* 0x002fc8000f8ec0ff */
[----:B------:R-:W-:-:S13]  /*38d0*/  ISETP.NE.AND P0, PT, R0, UR5, PT ;  /* 0x0000000500007c0c */ /* 0x000fda000bf05270 */
[----:B------:R-:W-:Y:S05]  /*38e0*/  @P0 BRA `(.L_x_67) ;  /* 0x00000000003c0947 */ /* 0x000fea0003800000 */
[----:B------:R-:W1:Y:S01]  /*38f0*/  S2R R2, SR_LANEID ;  /* 0x0000000000027919 */ /* 0x000e620000000000 */
[----:B------:R-:W-:Y:S01]  /*3900*/  ULOP3.LUT UR8, URZ, UR8, URZ, 0x33, !UPT ;  /* 0x00000008ff087292 */ /* 0x000fe2000f8e33ff */
[----:B------:R-:W-:Y:S01]  /*3910*/  LOP3.LUT R4, RZ, UR5, RZ, 0x33, !PT ;  /* 0x00000005ff047c12 */ /* 0x000fe2000f8e33ff */
[----:B------:R-:W-:Y:S02]  /*3920*/  VOTEU.ANY UR7, UPT, PT ;  /* 0x0000000000077886 */ /* 0x000fe400038e0100 */
[----:B------:R-:W-:Y:S01]  /*3930*/  UFLO.U32 UR7, UR7 ;  /* 0x00000007000772bd */ /* 0x000fe200080e0000 */
[----:B------:R-:W2:Y:S01]  /*3940*/  REDUX UR5, R4 ;  /* 0x00000000040573c4 */ /* 0x000ea20000000000 */
[----:B------:R-:W-:-:S06]  /*3950*/  IMAD.U32 R0, RZ, RZ, UR8 ;  /* 0x00000008ff007e24 */ /* 0x000fcc000f8e00ff */
[----:B------:R4:W-:Y:S01]  /*3960*/  UTCATOMSWS.AND URZ, UR8 ;  /* 0x0000000800ff79e3 */ /* 0x0009e20008000000 */
[----:B------:R-:W3:Y:S01]  /*3970*/  REDUX UR6, R0 ;  /* 0x00000000000673c4 */ /* 0x000ee20000000000 */
[----:B-1----:R-:W-:Y:S01]  /*3980*/  ISETP.EQ.U32.AND P0, PT, R2, UR7, PT ;  /* 0x0000000702007c0c */ /* 0x002fe2000bf02070 */
[----:B--2---:R-:W-:Y:S01]  /*3990*/  IMAD.U32 R2, RZ, RZ, UR5 ;  /* 0x00000005ff027e24 */ /* 0x004fe2000f8e00ff */
[----:B---3--:R-:W-:-:S11]  /*39a0*/  MOV R3, UR6 ;  /* 0x0000000600037c02 */ /* 0x008fd60008000f00 */
[----:B------:R4:W-:Y:S04]  /*39b0*/  @P0 ATOMS.AND RZ, [UR4+0x14], R3 ;  /* 0x00001403ffff098c */ /* 0x0009e8000a800004 */
[----:B------:R4:W-:Y:S01]  /*39c0*/  @P0 ATOMS.AND RZ, [UR4+0x18], R2 ;  /* 0x00001802ffff098c */ /* 0x0009e2000a800004 */
[----:B------:R-:W-:Y:S05]  /*39d0*/  BRA `(.L_x_68) ;  /* 0x0000000000147947 */ /* 0x000fea0003800000 */
.L_x_67:
[----:B------:R-:W-:Y:S02]  /*39e0*/  MOV R2, 0x3a00 ;  /* 0x00003a0000027802 */ /* 0x000fe40000000f00 */
[----:B---3-5:R-:W-:Y:S05]  /*39f0*/  CALL.REL.NOINC `($__internal_0_$__cuda_sm10x_tcgen05_guardrail_trap_col_being_dealloced_not_returned_by_alloc) ;  /* 0x0000005000e07944 */ /* 0x028fea0003c00000 */
[----:B------:R-:W-:Y:S05]  /*3a00*/  BRA `(.L_x_68) ;  /* 0x0000000000087947 */ /* 0x000fea0003800000 */
.L_x_66:
[----:B------:R-:W-:Y:S02]  /*3a10*/  MOV R2, 0x3a30 ;  /* 0x00003a3000027802 */ /* 0x000fe40000000f00 */
[----:B---3-5:R-:W-:Y:S05]  /*3a20*/  CALL.REL.NOINC `($__internal_2_$__cuda_sm10x_tcgen05_guardrail_trap_unallocated_columns_being_dealloced) ;  /* 0x0000005000ec7944 */ /* 0x028fea0003c00000 */
.L_x_68:
[----:B------:R-:W-:Y:S01]  /*3a30*/  NOP ;  /* 0x0000000000007918 */ /* 0x000fe20000000000 */
[----:B----4-:R-:W-:Y:S05]  /*3a40*/  EXIT ;  /* 0x000000000000794d */ /* 0x010fea0003800000 */
.L_x_50:
[----:B------:R-:W-:-:S09]  /*3a50*/  UISETP.NE.OR UP2, UPT, UR8, 0x3, !UP2 ;  /* 0x000000030800788c */ /* 0x000fd2000d745670 */
[----:B------:R-:W-:Y:S05]  /*3a60*/  BRA.U UP2, `(.L_x_69) ;  /* 0x0000000d02407547 */ /* 0x000fea000b800000 */
[----:B------:R-:W1:Y:S01]  /*3a70*/  LDC R0, c[0x0][0xb30] ;  /* 0x0002cc00ff007b82 */ /* 0x000e620000000800 */
[----:B------:R-:W2:Y:S01]  /*3a80*/  LDCU.64 UR8, c[0x0][0x888] ;  /* 0x00011100ff0877ac */ /* 0x000ea20008000a00 */
[----:B------:R-:W-:Y:S02]  /*3a90*/  HFMA2 R29, -RZ, RZ, 0, 0 ;  /* 0x00000000ff1d7431 */ /* 0x000fe400000001ff */
[----:B------:R-:W-:Y:S01]  /*3aa0*/  IMAD.MOV.U32 R31, RZ, RZ, 0x1 ;  /* 0x00000001ff1f7424 */ /* 0x000fe200078e00ff */
[----:B------:R-:W-:Y:S01]  /*3ab0*/  MOV R23, 0x2000 ;  /* 0x0000200000177802 */ /* 0x000fe20000000f00 */
[----:B------:R-:W4:Y:S01]  /*3ac0*/  LDCU.64 UR4, c[0x0][0x890] ;  /* 0x00011200ff0477ac */ /* 0x000f220008000a00 */
[----:B------:R-:W-:Y:S01]  /*3ad0*/  IMAD.MOV.U32 R30, RZ, RZ, RZ ;  /* 0x000000ffff1e7224 */ /* 0x000fe200078e00ff */
[----:B------:R-:W3:Y:S01]  /*3ae0*/  LDC R19, c[0x0][0x370] ;  /* 0x0000dc00ff137b82 */ /* 0x000ee20000000800 */
[----:B------:R-:W-:Y:S01]  /*3af0*/  UMOV UR7, 0x400 ;  /* 0x0000040000077882 */ /* 0x000fe20000000000 */
[----:B------:R-:W-:-:S02]  /*3b00*/  UPLOP3.LUT UP1, UPT, UPT, UPT, UPT, 0x40, 0x4 ;  /* 0x000000000004789c */ /* 0x000fc40003f2e870 */
[----:B------:R-:W-:-:S04]  /*3b10*/  ULEA UR7, UR37, UR7, 0x18 ;  /* 0x0000000725077291 */ /* 0x000fc8000f8ec0ff */
[----:B------:R-:W3:Y:S01]  /*3b20*/  LDC R2, c[0x0][0xb0c] ;  /* 0x0002c300ff027b82 */ /* 0x000ee20000000800 */
[----:B------:R-:W-:Y:S02]  /*3b30*/  UIADD3 UR13, UPT, UPT, UR7, 0x68, URZ ;  /* 0x00000068070d7890 */ /* 0x000fe4000fffe0ff */
[----:B--2---:R-:W-:Y:S02]  /*3b40*/  UISETP.NE.U32.AND UP2, UPT, UR8, URZ, UPT ;  /* 0x000000ff0800728c */ /* 0x004fe4000bf45070 */
[----:B------:R-:W-:Y:S02]  /*3b50*/  UIADD3 UR17, UPT, UPT, UR7, 0x60, URZ ;  /* 0x0000006007117890 */ /* 0x000fe4000fffe0ff */
[----:B----4-:R-:W-:Y:S01]  /*3b60*/  UISETP.NE.U32.AND UP3, UPT, UR4, URZ, UPT ;  /* 0x000000ff0400728c */ /* 0x010fe2000bf65070 */
[----:B------:R-:W2:Y:S01]  /*3b70*/  LDC R18, c[0x0][0xb20] ;  /* 0x0002c800ff127b82 */ /* 0x000ea20000000800 */
[----:B-1----:R-:W-:Y:S01]  /*3b80*/  ISETP.NE.AND P1, PT, R0, 0x1, PT ;  /* 0x000000010000780c */ /* 0x002fe20003f25270 */
[----:B------:R-:W-:-:S02]  /*3b90*/  UISETP.NE.AND.EX UP2, UPT, UR9, URZ, UPT, UP2 ;  /* 0x000000ff0900728c */ /* 0x000fc4000bf45320 */
[----:B------:R-:W-:Y:S02]  /*3ba0*/  UPRMT UR13, UR37, 0x654, UR13 ;  /* 0x00000654250d7896 */ /* 0x000fe4000800000d */
[----:B------:R-:W-:Y:S02]  /*3bb0*/  UISETP.NE.AND.EX UP3, UPT, UR5, URZ, UPT, UP3 ;  /* 0x000000ff0500728c */ /* 0x000fe4000bf65330 */
[----:B------:R-:W1:Y:S08]  /*3bc0*/  LDC.64 R32, c[0x0][0x348] ;  /* 0x0000d200ff207b82 */ /* 0x000e700000000a00 */
[----:B------:R-:W4:Y:S08]  /*3bd0*/  LDC.64 R16, c[0x0][0xb10] ;  /* 0x0002c400ff107b82 */ /* 0x000f300000000a00 */
[----:B------:R-:W1:Y:S08]  /*3be0*/  LDC.64 R6, c[0x0][0xb18] ;  /* 0x0002c600ff067b82 */ /* 0x000e700000000a00 */
[----:B------:R-:W1:Y:S08]  /*3bf0*/  LDC.64 R4, c[0x0][0xb28] ;  /* 0x0002ca00ff047b82 */ /* 0x000e700000000a00 */
[----:B--23--:R-:W1:Y:S02]  /*3c00*/  LDC R22, c[0x0][0x374] ;  /* 0x0000dd00ff167b82 */ /* 0x00ce640000000800 */
.L_x_78:
[C---:B------:R-:W-:Y:S02]  /*3c10*/  LEA R0, R30.reuse, UR7, 0x3 ;  /* 0x000000071e007c11 */ /* 0x040fe4000f8e18ff */
[----:B------:R-:W-:Y:S02]  /*3c20*/  SHF.L.U32 R3, R29, 0x1f, RZ ;  /* 0x0000001f1d037819 */ /* 0x000fe400000006ff */
[----:B------:R-:W-:Y:S02]  /*3c30*/  LEA R24, R30, UR7, 0x4 ;  /* 0x000000071e187c11 */ /* 0x000fe4000f8e20ff */
[----:B--2---:R-:W2:Y:S02]  /*3c40*/  SYNCS.PHASECHK.TRANS64.TRYWAIT P0, [R0+URZ+0x90], R3 ;  /* 0x00009003000075a7 */ /* 0x004ea400080011ff */
[----:B--2---:R-:W-:Y:S05]  /*3c50*/  @!P0 BRA `(.L_x_70) ;  /* 0x0000004c00848947 */ /* 0x004fea0003800000 */
.L_x_139:
[----:B------:R-:W-:Y:S01]  /*3c60*/  ISETP.GE.AND P0, PT, R72, 0x1, PT ;  /* 0x000000014800780c */ /* 0x000fe20003f06270 */
[----:B------:R-:W3:Y:S01]  /*3c70*/  LDS.128 R24, [R24+0x120] ;  /* 0x0001200018187984 */ /* 0x000ee20000000c00 */
[----:B--2---:R-:W-:Y:S01]  /*3c80*/  VIADD R0, R0, 0xa0 ;  /* 0x000000a000007836 */ /* 0x004fe20000000000 */
[----:B------:R-:W-:Y:S01]  /*3c90*/  @!PT LDS RZ, [RZ] ;  /* 0x00000000fffff984 */ /* 0x000fe20000000800 */
[----:B------:R-:W-:Y:S01]  /*3ca0*/  @!PT LDS RZ, [RZ] ;  /* 0x00000000fffff984 */ /* 0x000fe20000000800 */
[----:B------:R-:W-:Y:S01]  /*3cb0*/  @!PT LDS RZ, [RZ] ;  /* 0x00000000fffff984 */ /* 0x000fe20000000800 */
[----:B------:R-:W-:Y:S01]  /*3cc0*/  @!PT LDS RZ, [RZ] ;  /* 0x00000000fffff984 */ /* 0x000fe20000000800 */
[----:B------:R2:W-:Y:S06]  /*3cd0*/  MEMBAR.ALL.CTA ;  /* 0x0000000000007992 */ /* 0x0005ec0000008000 */
[----:B--2---:R-:W2:Y:S01]  /*3ce0*/  FENCE.VIEW.ASYNC.S ;  /* 0x00000000000073c6 */ /* 0x004ea20000000000 */
[----:B------:R-:W-:Y:S04]  /*3cf0*/  PRMT R0, RZ, 0x654, R0 ;  /* 0x00000654ff007816 */ /* 0x000fe80000000000 */
[----:B--2---:R2:W-:Y:S01]  /*3d00*/  SYNCS.ARRIVE.TRANS64.RED.A1T0 RZ, [R0+URZ], RZ ;  /* 0x000000ff00ff79a7 */ /* 0x0045e200081004ff */
[----:B---3--:R-:W-:Y:S11]  /*3d10*/  LOP3.LUT P3, RZ, R26, 0x1, RZ, 0xc0, !PT ;  /* 0x000000011aff7812 */ /* 0x008ff6000786c0ff */
[----:B------:R-:W-:Y:S02]  /*3d20*/  @!UPT UIADD3 URZ, UPT, UPT, URZ, URZ, URZ ;  /* 0x000000fffffff290 */ /* 0x000fe4000fffe0ff */
[----:B------:R-:W-:Y:S02]  /*3d30*/  @P3 MOV R13, R24 ;  /* 0x00000018000d3202 */ /* 0x000fe40000000f00 */
[----:B------:R-:W-:Y:S01]  /*3d40*/  @P3 LOP3.LUT R8, R25, 0xffff, RZ, 0xc0, !PT ;  /* 0x0000ffff19083812 */ /* 0x000fe200078ec0ff */
[----:B--2---:R-:W-:Y:S06]  /*3d50*/  @!P0 BRA `(.L_x_71) ;  /* 0x0000000000a48947 */ /* 0x004fec0003800000 */
[----:B-1----:R-:W-:Y:S01]  /*3d60*/  IMAD.HI.U32 R35, R22, R7, RZ ;  /* 0x0000000716237227 */ /* 0x002fe200078e00ff */
[----:B------:R-:W-:Y:S02]  /*3d70*/  ISETP.NE.AND P0, PT, R6, 0x1, PT ;  /* 0x000000010600780c */ /* 0x000fe40003f05270 */
[----:B------:R-:W-:Y:S01]  /*3d80*/  ISETP.NE.AND P2, PT, R72, 0x1, PT ;  /* 0x000000014800780c */ /* 0x000fe20003f45270 */
[----:B----4-:R-:W-:Y:S01]  /*3d90*/  IMAD.HI.U32 R34, R19, R16, RZ ;  /* 0x0000001013227227 */ /* 0x010fe200078e00ff */
[----:B------:R-:W-:Y:S02]  /*3da0*/  SHF.R.U32.HI R35, RZ, R18, R35 ;  /* 0x00000012ff237219 */ /* 0x000fe40000011623 */
[----:B------:R-:W-:Y:S01]  /*3db0*/  ISETP.NE.AND P4, PT, R2, 0x1, PT ;  /* 0x000000010200780c */ /* 0x000fe20003f85270 */
[----:B------:R-:W-:Y:S01]  /*3dc0*/  IMAD.HI.U32 R36, R13, R16, RZ ;  /* 0x000000100d247227 */ /* 0x000fe200078e00ff */
[----:B------:R-:W-:Y:S02]  /*3dd0*/  SHF.R.U32.HI R34, RZ, R17, R34 ;  /* 0x00000011ff227219 */ /* 0x000fe40000011622 */
[----:B------:R-:W-:Y:S01]  /*3de0*/  SEL R3, R22, R35, !P0 ;  /* 0x0000002316037207 */ /* 0x000fe20004000000 */
[C---:B------:R-:W-:Y:S01]  /*3df0*/  IMAD.HI.U32 R35, R8.reuse, R7, RZ ;  /* 0x0000000708237227 */ /* 0x040fe200078e00ff */
[----:B------:R-:W-:Y:S02]  /*3e00*/  SEL R11, R19, R34, !P4 ;  /* 0x00000022130b7207 */ /* 0x000fe40006000000 */
[----:B------:R-:W-:Y:S01]  /*3e10*/  SHF.R.U32.HI R36, RZ, R17, R36 ;  /* 0x00000011ff247219 */ /* 0x000fe20000011624 */
[----:B------:R-:W-:Y:S01]  /*3e20*/  IMAD.HI.U32 R38, R3, R4, RZ ;  /* 0x0000000403267227 */ /* 0x000fe200078e00ff */
[----:B------:R-:W-:Y:S03]  /*3e30*/  SHF.R.U32.HI R35, RZ, R18, R35 ;  /* 0x00000012ff237219 */ /* 0x000fe60000011623 */
[----:B------:R-:W-:Y:S01]  /*3e40*/  IMAD.HI.U32 R34, R11, R4, RZ ;  /* 0x000000040b227227 */ /* 0x000fe200078e00ff */
[----:B------:R-:W-:Y:S02]  /*3e50*/  @P2 SHF.R.U32.HI R3, RZ, R5, R38 ;  /* 0x00000005ff032219 */ /* 0x000fe40000011626 */
[----:B------:R-:W-:Y:S02]  /*3e60*/  SEL R9, R8, R35, !P0 ;  /* 0x0000002308097207 */ /* 0x000fe40004000000 */
[----:B------:R-:W-:Y:S01]  /*3e70*/  @P2 SHF.R.U32.HI R11, RZ, R5, R34 ;  /* 0x00000005ff0b2219 */ /* 0x000fe20000011622 */
[C---:B------:R-:W-:Y:S01]  /*3e80*/  IMAD R10, R72.reuse, R3, RZ ;  /* 0x00000003480a7224 */ /* 0x040fe200078e02ff */
[----:B------:R-:W-:Y:S01]  /*3e90*/  SEL R3, R13, R36, !P4 ;  /* 0x000000240d037207 */ /* 0x000fe20006000000 */
[C---:B------:R-:W-:Y:S03]  /*3ea0*/  IMAD.HI.U32 R14, R9.reuse, R4, RZ ;  /* 0x00000004090e7227 */ /* 0x040fe600078e00ff */
[----:B------:R-:W-:Y:S01]  /*3eb0*/  ISETP.GE.AND P0, PT, R9, R10, PT ;  /* 0x0000000a0900720c */ /* 0x000fe20003f06270 */
[C---:B------:R-:W-:Y:S01]  /*3ec0*/  IMAD R12, R72.reuse, R11, RZ ;  /* 0x0000000b480c7224 */ /* 0x040fe200078e02ff */
[-C--:B------:R-:W-:Y:S04]  /*3ed0*/  SHF.R.U32.HI R14, RZ, R5.reuse, R14 ;  /* 0x00000005ff0e7219 */ /* 0x080fe8000001160e */
[----:B------:R-:W-:Y:S02]  /*3ee0*/  ISETP.GE.OR P0, PT, R3, R12, P0 ;  /* 0x0000000c0300720c */ /* 0x000fe40000706670 */
[----:B------:R-:W-:Y:S05]  /*3ef0*/  SEL R15, R9, R14, !P2 ;  /* 0x0000000e090f7207 */ /* 0x000fea0005000000 */
[----:B------:R-:W-:Y:S04]  /*3f00*/  IMAD.MOV R14, RZ, RZ, -R15 ;  /* 0x000000ffff0e7224 */ /* 0x000fe800078e0a0f */
[----:B------:R-:W-:Y:S02]  /*3f10*/  IMAD R14, R72, R14, R9 ;  /* 0x0000000e480e7224 */ /* 0x000fe400078e0209 */
[C---:B------:R-:W-:Y:S05]  /*3f20*/  @!P0 IMAD.HI.U32 R10, R3.reuse, R4, RZ ;  /* 0x00000004030a8227 */ /* 0x040fea00078e00ff */
[----:B------:R-:W-:Y:S04]  /*3f30*/  @!P0 SHF.R.U32.HI R10, RZ, R5, R10 ;  /* 0x00000005ff0a8219 */ /* 0x000fe8000001160a */
[----:B------:R-:W-:Y:S01]  /*3f40*/  @!P0 SEL R0, R3, R10, !P2 ;  /* 0x0000000a03008207 */ /* 0x000fe20005000000 */
[----:B------:R-:W-:Y:S03]  /*3f50*/  IMAD.MOV R10, RZ, RZ, -R3 ;  /* 0x000000ffff0a7224 */ /* 0x000fe600078e0a03 */
[----:B------:R-:W-:Y:S01]  /*3f60*/  @!P0 IADD3 R15, PT, PT, R15, -R0, RZ ;  /* 0x800000000f0f8210 */ /* 0x000fe20007ffe0ff */
[----:B------:R-:W-:Y:S01]  /*3f70*/  @!P0 IMAD R0, R11, R14, R0 ;  /* 0x0000000e0b008224 */ /* 0x000fe200078e0200 */
[----:B------:R-:W-:Y:S01]  /*3f80*/  IADD3 R11, PT, PT, -R9, RZ, RZ ;  /* 0x000000ff090b7210 */ /* 0x000fe20007ffe1ff */
[----:B------:R-:W-:Y:S02]  /*3f90*/  IMAD R13, R2, R10, R13 ;  /* 0x0000000a020d7224 */ /* 0x000fe400078e020d */
[----:B------:R-:W-:Y:S02]  /*3fa0*/  @!P0 IMAD R9, R15, R72, R3 ;  /* 0x000000480f098224 */ /* 0x000fe400078e0203 */
[----:B------:R-:W-:Y:S02]  /*3fb0*/  @!P0 IMAD.MOV.U32 R3, RZ, RZ, R0 ;  /* 0x000000ffff038224 */ /* 0x000fe400078e0000 */
[----:B------:R-:W-:Y:S02]  /*3fc0*/  IMAD R8, R6, R11, R8 ;  /* 0x0000000b06087224 */ /* 0x000fe400078e0208 */
[----:B------:R-:W-:Y:S02]  /*3fd0*/  IMAD R13, R3, R2, R13 ;  /* 0x00000002030d7224 */ /* 0x000fe400078e020d */
[----:B------:R-:W-:Y:S02]  /*3fe0*/  IMAD R8, R9, R6, R8 ;  /* 0x0000000609087224 */ /* 0x000fe400078e0208 */
.L_x_71:
[----:B------:R-:W-:Y:S05]  /*3ff0*/  BRA.U UP1, `(.L_x_72) ;  /* 0x0000000101107547 */ /* 0x000fea000b800000 */
[----:B------:R-:W-:Y:S04]  /*4000*/  MOV R0, UR6 ;  /* 0x0000000600007c02 */ /* 0x000fe80008000f00 */
[----:B------:R-:W-:Y:S04]  /*4010*/  SHF.L.U32 R3, R0, 0x1f, RZ ;  /* 0x0000001f00037819 */ /* 0x000fe800000006ff */
[----:B------:R-:W2:Y:S02]  /*4020*/  SYNCS.PHASECHK.TRANS64.TRYWAIT P0, [UR7+0x88], R3 ;  /* 0x00008803ff0075a7 */ /* 0x000ea40008001107 */
[----:B--2---:R-:W-:Y:S05]  /*4030*/  @!P0 BRA `(.L_x_73) ;  /* 0x0000004800a08947 */ /* 0x004fea0003800000 */
.L_x_72:
[----:B------:R-:W-:Y:S02]  /*4040*/  R2UR UR19, R21 ;  /* 0x00000000151372ca */ /* 0x000fe400000e0000 */
[----:B------:R-:W-:Y:S02]  /*4050*/  R2UR UR18, R20 ;  /* 0x00000000141272ca */ /* 0x000fe400000e0000 */
[----:B------:R-:W-:Y:S02]  /*4060*/  ISETP.NE.U32.AND P2, PT, RZ, UR4, PT ;  /* 0x00000004ff007c0c */ /* 0x000fe4000bf45070 */
[----:B------:R-:W-:Y:S02]  /*4070*/  SHF.L.U32 R12, R31, 0x1f, RZ ;  /* 0x0000001f1f0c7819 */ /* 0x000fe400000006ff */
[----:B------:R-:W-:Y:S05]  /*4080*/  ISETP.NE.AND.EX P2, PT, RZ, UR5, PT, P2 ;  /* 0x00000005ff007c0c */ /* 0x000fea000bf45320 */
[----:B------:R-:W-:Y:S02]  /*4090*/  USHF.L.U32 UR19, UR19, 0x7, URZ ;  /* 0x0000000713137899 */ /* 0x000fe400080006ff */
[----:B------:R-:W-:Y:S01]  /*40a0*/  USHF.L.U32 UR18, UR18, 0x7, URZ ;  /* 0x0000000712127899 */ /* 0x000fe200080006ff */
[----:B------:R-:W-:Y:S11]  /*40b0*/  BRA.U !UP3, `(.L_x_74) ;  /* 0x000000010b347547 */ /* 0x000ff6000b800000 */
[----:B------:R-:W-:Y:S01]  /*40c0*/  UPLOP3.LUT UP0, UPT, UPT, UPT, UP2, 0x80, 0x8 ;  /* 0x000000000008789c */ /* 0x000fe20003f0f020 */
[----:B--2---:R-:W-:Y:S02]  /*40d0*/  HFMA2 R0, -RZ, RZ, 0, 5.9604644775390625e-08 ;  /* 0x00000001ff007431 */ /* 0x004fe400000001ff */
[----:B------:R-:W-:Y:S03]  /*40e0*/  IMAD.MOV.U32 R171, RZ, RZ, 0x1 ;  /* 0x00000001ffab7424 */ /* 0x000fe600078e00ff */
[----:B------:R-:W-:Y:S05]  /*40f0*/  PLOP3.LUT P0, PT, PT, PT, UP0, 0x80, 0x8 ;  /* 0x000000000008781c */ /* 0x000fea0003f0f008 */
[----:B------:R-:W2:Y:S01]  /*4100*/  @UP0 LDCU.64 UR10, c[0x0][0x888] ;  /* 0x00011100ff0a07ac */ /* 0x000ea20008000a00 */
[----:B------:R-:W-:Y:S07]  /*4110*/  @UP0 UIMAD UR8, UR36, UR4, URZ ;  /* 0x00000004240802a4 */ /* 0x000fee000f8e02ff */
[----:B------:R-:W-:Y:S01]  /*4120*/  @!P0 PRMT R171, R0, 0x7610, R171 ;  /* 0x0000761000ab8816 */ /* 0x000fe200000000ab */
[----:B--2---:R-:W-:Y:S03]  /*4130*/  @UP0 UIMAD.WIDE UR10, UR8, 0x4, UR10 ;  /* 0x00000004080a08a5 */ /* 0x004fe6000f8e020a */
[----:B------:R-:W2:Y:S03]  /*4140*/  @!UP0 LDCU UR8, c[0x0][0x880] ;  /* 0x00011000ff0887ac */ /* 0x000ea60008000800 */
[----:B------:R-:W-:Y:S01]  /*4150*/  IMAD.U32 R10, RZ, RZ, UR10 ;  /* 0x0000000aff0a7e24 */ /* 0x000fe2000f8e00ff */
[----:B------:R-:W-:Y:S05]  /*4160*/  MOV R11, UR11 ;  /* 0x0000000b000b7c02 */ /* 0x000fea0008000f00 */
[----:B-----5:R3:W5:Y:S02]  /*4170*/  @P0 LDG.E R81, desc[UR46][R10.64] ;  /* 0x0000002e0a510981 */ /* 0x020764000c1e1900 */
[----:B--23--:R-:W-:Y:S07]  /*4180*/  @!P0 IMAD.U32 R81, RZ, RZ, UR8 ;  /* 0x00000008ff518e24 */ /* 0x00cfee000f8e00ff */
.L_x_74:
[----:B-----5:R-:W-:Y:S01]  /*4190*/  @!P2 FSETP.EQ.AND P0, PT, R81, RZ, PT ;  /* 0x000000ff5100a20b */ /* 0x020fe20003f02000 */
[----:B------:R-:W-:Y:S01]  /*41a0*/  @!UPT UIADD3 URZ, UPT, UPT, URZ, URZ, URZ ;  /* 0x000000fffffff290 */ /* 0x000fe2000fffe0ff */
[----:B------:R-:W-:Y:S11]  /*41b0*/  @!P2 BRA `(.L_x_75) ;  /* 0x000000000014a947 */ /* 0x000ff60003800000 */
[----:B------:R-:W-:Y:S02]  /*41c0*/  LOP3.LUT P2, RZ, R171, 0xff, RZ, 0xc0, !PT ;  /* 0x000000ffabff7812 */ /* 0x000fe4000784c0ff */
[----:B------:R-:W-:Y:S04]  /*41d0*/  PLOP3.LUT P0, PT, PT, PT, UP0, 0x80, 0x8 ;  /* 0x000000000008781c */ /* 0x000fe80003f0f008 */
[----:B------:R-:W-:Y:S07]  /*41e0*/  PLOP3.LUT P0, PT, P0, PT, PT, 0x8, 0x80 ;  /* 0x000000000080781c */ /* 0x000fee000070e170 */
[----:B------:R-:W-:Y:S11]  /*41f0*/  @P2 FSETP.EQ.AND P0, PT, R81, RZ, PT ;  /* 0x000000ff5100220b */ /* 0x000ff60003f02000 */
[----:B------:R-:W-:Y:S02]  /*4200*/  @!UPT UIADD3 URZ, UPT, UPT, URZ, URZ, URZ ;  /* 0x000000fffffff290 */ /* 0x000fe4000fffe0ff */
.L_x_75:
[----:B------:R-:W3:Y:S01]  /*4210*/  SYNCS.PHASECHK.TRANS64.TRYWAIT P2, [UR7+0x70], R12 ;  /* 0x0000700cff0075a7 */ /* 0x000ee20008041107 */
[----:B------:R-:W-:Y:S04]  /*4220*/  ELECT P4, URZ, PT ;  /* 0x0000000000ff782f */ /* 0x000fe80003880000 */
[----:B------:R-:W-:Y:S11]  /*4230*/  PLOP3.LUT P4, PT, P0, P4, PT, 0xf2, 0x2f ;  /* 0x00000000002f781c */ /* 0x000ff60000789e72 */
[----:B------:R-:W-:Y:S02]  /*4240*/  @!UPT UIADD3 URZ, UPT, UPT, URZ, URZ, URZ ;  /* 0x000000fffffff290 */ /* 0x000fe4000fffe0ff */
[----:B-1----:R-:W-:Y:S05]  /*4250*/  @!P4 IADD3 R21, P0, PT, R32, 0x580, RZ ;  /* 0x000005802015c810 */ /* 0x002fea0007f1e0ff */
[----:B------:R-:W-:Y:S01]  /*4260*/  @!P4 IMAD.X R20, RZ, RZ, R33, P0 ;  /* 0x000000ffff14c224 */ /* 0x000fe200000e0621 */
[----:B---3--:R-:W-:Y:S07]  /*4270*/  @!P2 BRA `(.L_x_76) ;  /* 0x000000480028a947 */ /* 0x008fee0003800000 */
.L_x_142:
[----:B------:R-:W3:Y:S01]  /*4280*/  LDC.64 R14, c[0x0][0xb10] ;  /* 0x0002c400ff0e7b82 */ /* 0x000ee20000000a00 */
[----:B------:R-:W-:Y:S01]  /*4290*/  @!P4 R2UR UR8, R20 ;  /* 0x000000001408c2ca */ /* 0x000fe200000e0000 */
[----:B------:R-:W-:Y:S01]  /*42a0*/  VOTEU.ALL UP1, P4 ;  /* 0x0000000000ff7886 */ /* 0x000fe20002020000 */
[----:B------:R-:W-:Y:S01]  /*42b0*/  @!P4 R2UR UR9, R21 ;  /* 0x000000001509c2ca */ /* 0x000fe200000e0000 */
[----:B------:R-:W-:Y:S01]  /*42c0*/  UMOV UR10, 0x0 ;  /* 0x00000000000a7882 */ /* 0x000fe20000000000 */
[----:B------:R-:W-:Y:S03]  /*42d0*/  UMOV UR11, 0x10000000 ;  /* 0x10000000000b7882 */ /* 0x000fe60000000000 */
[----:B------:R-:W5:Y:S01]  /*42e0*/  LDC.64 R10, c[0x0][0xb18] ;  /* 0x0002c600ff0a7b82 */ /* 0x000f620000000a00 */
[----:B------:R-:W-:Y:S01]  /*42f0*/  @!UP1 UIADD3 UR16, UPT, UPT, UR7, 0x200, URZ ;  /* 0x0000020007109890 */ /* 0x000fe2000fffe0ff */
[----:B------:R-:W-:Y:S01]  /*4300*/  @P3 SHF.R.U32.HI R28, RZ, 0x10, R25 ;  /* 0x00000010ff1c3819 */ /* 0x000fe20000011619 */
[----:B------:R-:W-:Y:S01]  /*4310*/  VOTEU.ALL UP1, P4 ;  /* 0x0000000000ff7886 */ /* 0x000fe20002020000 */
[----:B------:R-:W-:Y:S01]  /*4320*/  UMOV UR20, UR36 ;  /* 0x0000002400147c82 */ /* 0x000fe20008000000 */
[----:B------:R-:W-:Y:S03]  /*4330*/  VIADD R30, R30, 0x1 ;  /* 0x000000011e1e7836 */ /* 0x000fe60000000000 */
[----:B--2---:R-:W2:Y:S01]  /*4340*/  @!P1 LDC R0, c[0x0][0xb20] ;  /* 0x0002c800ff009b82 */ /* 0x004ea20000000800 */
[----:B------:R-:W-:Y:S01]  /*4350*/  IMAD.U32 R21, RZ, RZ, UR8 ;  /* 0x00000008ff157e24 */ /* 0x000fe2000f8e00ff */
[----:B------:R-:W-:Y:S06]  /*4360*/  UPRMT UR8, UR37, 0x654, UR17 ;  /* 0x0000065425087896 */ /* 0x000fec0008000011 */
[----:B-1----:R-:W1:Y:S01]  /*4370*/  @!P1 LDC R3, c[0x0][0xb0c] ;  /* 0x0002c300ff039b82 */ /* 0x002e620000000800 */
[----:B------:R-:W-:Y:S01]  /*4380*/  IMAD.U32 R20, RZ, RZ, UR9 ;  /* 0x00000009ff147e24 */ /* 0x000fe2000f8e00ff */
[----:B------:R-:W-:Y:S04]  /*4390*/  @!P4 R2UR UR15, R21 ;  /* 0x00000000150fc2ca */ /* 0x000fe800000e0000 */
[----:B------:R-:W-:Y:S01]  /*43a0*/  @!P4 R2UR UR14, R20 ;  /* 0x00000000140ec2ca */ /* 0x000fe200000e0000 */
[----:B------:R-:W-:Y:S11]  /*43b0*/  @!P4 IMAD.MOV.U32 R20, RZ, RZ, 0x2000 ;  /* 0x00002000ff14c424 */ /* 0x000ff600078e00ff */
[----:B------:R-:W-:Y:S01]  /*43c0*/  @!UPT UIADD3 URZ, UPT, UPT, URZ, URZ, URZ ;  /* 0x000000fffffff290 */ /* 0x000fe2000fffe0ff */
[----:B------:R1:W-:Y:S01]  /*43d0*/  @!UP1 UTMALDG.3D [UR16], [UR14], desc[UR10] ;  /* 0x00000a100e0095b4 */ /* 0x0003e20008011000 */
[----:B------:R1:W-:Y:S02]  /*43e0*/  @!P4 SYNCS.ARRIVE.TRANS64.RED.A0TR RZ, [UR7+0x60], R20 ;  /* 0x00006014ffffc9a7 */ /* 0x0003e40008300407 */
[----:B-1----:R-:W-:Y:S01]  /*43f0*/  @!P1 ISETP.NE.AND P2, PT, R3, 0x1, PT ;  /* 0x000000010300980c */ /* 0x002fe20003f45270 */
[C---:B---3--:R-:W-:Y:S01]  /*4400*/  @!P1 IMAD.HI.U32 R14, R13.reuse, R14, RZ ;  /* 0x0000000e0d0e9227 */ /* 0x048fe200078e00ff */
[----:B-----5:R-:W-:Y:S03]  /*4410*/  @!P1 ISETP.NE.AND P0, PT, R10, 0x1, PT ;  /* 0x000000010a00980c */ /* 0x020fe60003f05270 */
[C---:B------:R-:W-:Y:S01]  /*4420*/  @!P1 IMAD.HI.U32 R11, R8.reuse, R11, RZ ;  /* 0x0000000b080b9227 */ /* 0x040fe200078e00ff */
[----:B------:R-:W-:Y:S04]  /*4430*/  @!P1 SHF.R.U32.HI R14, RZ, R15, R14 ;  /* 0x0000000fff0e9219 */ /* 0x000fe8000001160e */
[----:B--2---:R-:W-:Y:S01]  /*4440*/  @!P1 SHF.R.U32.HI R9, RZ, R0, R11 ;  /* 0x00000000ff099219 */ /* 0x004fe2000001160b */
[----:B------:R-:W-:Y:S01]  /*4450*/  SYNCS.ARRIVE.TRANS64.RED.A1T0 RZ, [UR8], RZ ;  /* 0x000000ffffff79a7 */ /* 0x000fe20008100408 */
[----:B------:R-:W-:Y:S02]  /*4460*/  @!P1 SEL R14, R13, R14, !P2 ;  /* 0x0000000e0d0e9207 */ /* 0x000fe40005000000 */
[----:B------:R-:W-:Y:S01]  /*4470*/  @!P1 SEL R9, R8, R9, !P0 ;  /* 0x0000000908099207 */ /* 0x000fe20004000000 */
[----:B------:R-:W1:Y:S04]  /*4480*/  SYNCS.PHASECHK.TRANS64.TRYWAIT P5, [UR7+0x78], R12 ;  /* 0x0000780cff0075a7 */ /* 0x000e6800080a1107 */
[----:B------:R-:W-:Y:S02]  /*4490*/  @!P1 IMAD.IADD R0, R9, 0x1, -R14 ;  /* 0x0000000109009824 */ /* 0x000fe400078e0a0e */
[----:B------:R-:W-:Y:S02]  /*44a0*/  @!P1 IMAD.IADD R9, R14, 0x1, -R9 ;  /* 0x000000010e099824 */ /* 0x000fe400078e0a09 */
[----:B------:R-:W-:Y:S02]  /*44b0*/  @!P1 IMAD R13, R0, R3, R13 ;  /* 0x00000003000d9224 */ /* 0x000fe400078e020d */
[----:B------:R-:W-:Y:S01]  /*44c0*/  @!P1 IMAD R8, R9, R10, R8 ;  /* 0x0000000a09089224 */ /* 0x000fe200078e0208 */
[----:B-1----:R-:W-:Y:S06]  /*44d0*/  @!P5 BRA `(.L_x_77) ;  /* 0x0000004400a8d947 */ /* 0x002fec0003800000 */
.L_x_144:
[----:B-1----:R-:W-:Y:S01]  /*44e0*/  @!P4 IADD3 R3, P0, PT, R32, 0x580, RZ ;  /* 0x000005802003c810 */ /* 0x002fe20007f1e0ff */
[----:B------:R-:W-:Y:S01]  /*44f0*/  VOTEU.ALL UP1, P4 ;  /* 0x0000000000ff7886 */ /* 0x000fe20002020000 */
[----:B------:R-:W-:Y:S01]  /*4500*/  UMOV UR20, 0x0 ;  /* 0x0000000000147882 */ /* 0x000fe20000000000 */
[----:B------:R-:W-:Y:S01]  /*4510*/  UMOV UR21, 0x10000000 ;  /* 0x1000000000157882 */ /* 0x000fe20000000000 */
[----:B------:R-:W-:Y:S01]  /*4520*/  @!P4 R2UR UR9, R3 ;  /* 0x000000000309c2ca */ /* 0x000fe200000e0000 */
[----:B------:R-:W-:Y:S01]  /*4530*/  @!P4 IMAD.X R0, RZ, RZ, R33, P0 ;  /* 0x000000ffff00c224 */ /* 0x000fe200000e0621 */
[----:B------:R-:W-:Y:S01]  /*4540*/  @!UP1 UIADD3 UR10, UPT, UPT, UR18, 0x40, URZ ;  /* 0x00000040120a9890 */ /* 0x000fe2000fffe0ff */
[----:B------:R-:W-:Y:S01]  /*4550*/  ISETP.NE.AND P0, PT, R30, 0x2, PT ;  /* 0x000000021e00780c */ /* 0x000fe20003f05270 */
[----:B------:R-:W-:Y:S01]  /*4560*/  UMOV UR11, UR19 ;  /* 0x00000013000b7c82 */ /* 0x000fe20008000000 */
[----:B------:R-:W-:Y:S01]  /*4570*/  UMOV UR12, UR36 ;  /* 0x00000024000c7c82 */ /* 0x000fe20008000000 */
[----:B------:R-:W-:Y:S01]  /*4580*/  @!P4 R2UR UR8, R0 ;  /* 0x000000000008c2ca */ /* 0x000fe200000e0000 */
[----:B------:R-:W-:Y:S01]  /*4590*/  IMAD.IADD R20, R8, 0x1, R147 ;  /* 0x0000000108147824 */ /* 0x000fe200078e0293 */
[----:B------:R-:W-:Y:S01]  /*45a0*/  @P3 R2UR UR36, R28 ;  /* 0x000000001c2432ca */ /* 0x000fe200000e0000 */
[----:B------:R-:W-:Y:S01]  /*45b0*/  IMAD.IADD R21, R13, 0x1, R170 ;  /* 0x000000010d157824 */ /* 0x000fe200078e02aa */
[----:B------:R-:W-:Y:S02]  /*45c0*/  SEL R0, RZ, 0x1, P0 ;  /* 0x00000001ff007807 */ /* 0x000fe40000000000 */
[----:B------:R-:W-:Y:S01]  /*45d0*/  LOP3.LUT R31, R31, 0x1, RZ, 0x3c, !PT ;  /* 0x000000011f1f7812 */ /* 0x000fe200078e3cff */
[----:B------:R-:W-:Y:S01]  /*45e0*/  IMAD.U32 R10, RZ, RZ, UR9 ;  /* 0x00000009ff0a7e24 */ /* 0x000fe2000f8e00ff */
[----:B------:R-:W-:Y:S01]  /*45f0*/  @!UP1 UIADD3 UR9, UPT, UPT, UR7, 0x68, URZ ;  /* 0x0000006807099890 */ /* 0x000fe2000fffe0ff */
[----:B------:R-:W-:Y:S02]  /*4600*/  LOP3.LUT R29, R29, R0, RZ, 0x3c, !PT ;  /* 0x000000001d1d7212 */ /* 0x000fe400078e3cff */
[----:B------:R-:W-:Y:S02]  /*4610*/  SEL R30, R30, RZ, P0 ;  /* 0x000000ff1e1e7207 */ /* 0x000fe40000000000 */
[----:B------:R-:W-:Y:S01]  /*4620*/  IMAD.U32 R11, RZ, RZ, UR8 ;  /* 0x00000008ff0b7e24 */ /* 0x000fe2000f8e00ff */
[----:B------:R-:W-:Y:S01]  /*4630*/  @!P4 R2UR UR14, R10 ;  /* 0x000000000a0ec2ca */ /* 0x000fe200000e0000 */
[----:B------:R-:W-:Y:S01]  /*4640*/  @!UP1 UIADD3 UR8, UPT, UPT, UR7, 0x2200, URZ ;  /* 0x0000220007089890 */ /* 0x000fe2000fffe0ff */
[----:B------:R-:W-:Y:S02]  /*4650*/  VOTEU.ALL UP1, P4 ;  /* 0x0000000000ff7886 */ /* 0x000fe40002020000 */
[----:B------:R-:W-:Y:S11]  /*4660*/  @!P4 R2UR UR15, R11 ;  /* 0x000000000b0fc2ca */ /* 0x000ff600000e0000 */
[----:B------:R-:W-:Y:S02]  /*4670*/  @!UPT UIADD3 URZ, UPT, UPT, URZ, URZ, URZ ;  /* 0x000000fffffff290 */ /* 0x000fe4000fffe0ff */
[----:B------:R2:W-:Y:S01]  /*4680*/  @!UP1 UTMALDG.3D [UR8], [UR14], desc[UR20] ;  /* 0x000014080e0095b4 */ /* 0x0005e20008011000 */
[----:B------:R2:W-:Y:S01]  /*4690*/  @!P4 SYNCS.ARRIVE.TRANS64.RED.A0TR RZ, [UR7+0x68], R23 ;  /* 0x00006817ffffc9a7 */ /* 0x0005e20008300407 */
[----:B------:R-:W-:Y:S01]  /*46a0*/  UPLOP3.LUT UP1, UPT, UPT, UPT, UPT, 0x80, 0x8 ;  /* 0x000000000008789c */ /* 0x000fe20003f2f070 */
[----:B------:R-:W-:Y:S01]  /*46b0*/  SYNCS.ARRIVE.TRANS64.RED.A1T0 RZ, [UR13], RZ ;  /* 0x000000ffffff79a7 */ /* 0x000fe2000810040d */
[----:B------:R-:W-:Y:S09]  /*46c0*/  @P3 BRA `(.L_x_78) ;  /* 0xfffffff400503947 */ /* 0x000ff2000383ffff */
[----:B------:R-:W-:-:S04]  /*46d0*/  SHF.L.U32 R3, R31, 0x1f, RZ ;  /* 0x0000001f1f037819 */ /* 0x000fc800000006ff */
[----:B------:R-:W1:Y:S02]  /*46e0*/  SYNCS.PHASECHK.TRANS64.TRYWAIT P0, [UR7+0x70], R3 ;  /* 0x00007003ff0075a7 */ /* 0x000e640008001107 */
[----:B-1----:R-:W-:Y:S05]  /*46f0*/  @!P0 BRA `(.L_x_79) ;  /* 0x0000004400388947 */ /* 0x002fea0003800000 */
.L_x_146:
[----:B-1----:R-:W-:-:S07]  /*4700*/  MOV R0, UR7 ;  /* 0x0000000700007c02 */ /* 0x002fce0008000f00 */
.L_x_80:
[----:B-1----:R-:W-:-:S04]  /*4710*/  SHF.L.U32 R3, R31, 0x1f, RZ ;  /* 0x0000001f1f037819 */ /* 0x002fc800000006ff */
[----:B------:R1:W3:Y:S03]  /*4720*/  SYNCS.PHASECHK.TRANS64.TRYWAIT P0, [R0+URZ+0x78], R3 ;  /* 0x00007803000075a7 */ /* 0x0002e600080011ff */
[----:B---3--:R-:W-:Y:S05]  /*4730*/  @!P0 NANOSLEEP.SYNCS 0x989680 ;  /* 0x009896800000895d */ /* 0x008fea0003900000 */
[----:B------:R-:W3:Y:S02]  /*4740*/  @!P0 SYNCS.PHASECHK.TRANS64 P0, [R0+URZ+0x78], R3 ;  /* 0x00007803000085a7 */ /* 0x000ee400080010ff */
[----:B--23--:R-:W-:Y:S05]  /*4750*/  @P0 EXIT ;  /* 0x000000000000094d */ /* 0x00cfea0003800000 */
[----:B------:R-:W-:Y:S05]  /*4760*/  BRA `(.L_x_80) ;  /* 0xfffffffc00e87947 */ /* 0x000fea000383ffff */
.L_x_69:
[----:B------:R-:W-:-:S06]  /*4770*/  UISETP.GE.AND UP1, UPT, UR8, 0x4, UPT ;  /* 0x000000040800788c */ /* 0x000fcc000bf26270 */
[----:B------:R-:W-:-:S13]  /*4780*/  PLOP3.LUT P0, PT, PT, PT, UP1, 0x80, 0x8 ;  /* 0x000000000008781c */ /* 0x000fda0003f0f018 */
[----:B------:R-:W-:Y:S05]  /*4790*/  @!P0 EXIT ;  /* 0x000000000000894d */ /* 0x000fea0003800000 */
[----:B------:R-:W-:Y:S01]  /*47a0*/  BAR.SYNC.DEFER_BLOCKING 0x6, 0xa0 ;  /* 0x0182800000007b1d */ /* 0x000fe20000010000 */
[C---:B------:R-:W-:Y:S01]  /*47b0*/  IMAD.SHL.U32 R3, R189.reuse, 0x40, RZ ;  /* 0x00000040bd037824 */ /* 0x040fe200078e00ff */
[C---:B------:R-:W-:Y:S01]  /*47c0*/  LOP3.LUT R193, R189.reuse, 0x60, RZ, 0xc0, !PT ;  /* 0x00000060bdc17812 */ /* 0x040fe200078ec0ff */
[C---:B------:R-:W-:Y:S01]  /*47d0*/  IMAD.SHL.U32 R172, R189.reuse, 0x8, RZ ;  /* 0x00000008bdac7824 */ /* 0x040fe200078e00ff */
[C---:B------:R-:W-:Y:S01]  /*47e0*/  LOP3.LUT R191, R189.reuse, 0x2, RZ, 0xc0, !PT ;  /* 0x00000002bdbf7812 */ /* 0x040fe200078ec0ff */
[----:B------:R-:W-:Y:S01]  /*47f0*/  IMAD.U32 R79, R189, 0x10000, RZ ;  /* 0x00010000bd4f7824 */ /* 0x000fe200078e00ff */
[----:B------:R-:W-:Y:S02]  /*4800*/  UMOV UR49, 0x400 ;  /* 0x0000040000317882 */ /* 0x000fe40000000000 */
[----:B------:R-:W1:Y:S01]  /*4810*/  LDC R177, c[0x0][0x370] ;  /* 0x0000dc00ffb17b82 */ /* 0x000e620000000800 */
[----:B------:R-:W-:Y:S01]  /*4820*/  ULEA UR49, UR37, UR49, 0x18 ;  /* 0x0000003125317291 */ /* 0x000fe2000f8ec0ff */
[----:B------:R-:W-:Y:S01]  /*4830*/  LOP3.LUT R5, R3, 0x180, RZ, 0xc0, !PT ;  /* 0x0000018003057812 */ /* 0x000fe200078ec0ff */
[----:B------:R-:W-:Y:S01]  /*4840*/  HFMA2 R195, -RZ, RZ, 0, 0 ;  /* 0x00000000ffc37431 */ /* 0x000fe200000001ff */
[----:B------:R-:W-:Y:S01]  /*4850*/  LOP3.LUT R79, R79, 0x600000, RZ, 0xc0, !PT ;  /* 0x006000004f4f7812 */ /* 0x000fe200078ec0ff */
[----:B------:R-:W-:Y:S01]  /*4860*/  UIADD3 UR4, UPT, UPT, UR49, 0x4200, URZ ;  /* 0x0000420031047890 */ /* 0x000fe2000fffe0ff */
[----:B------:R-:W-:Y:S01]  /*4870*/  LOP3.LUT R172, R5, 0x30, R172, 0xf8, !PT ;  /* 0x0000003005ac7812 */ /* 0x000fe200078ef8ac */
[----:B------:R-:W-:Y:S01]  /*4880*/  IMAD.MOV.U32 R76, RZ, RZ, RZ ;  /* 0x000000ffff4c7224 */ /* 0x000fe200078e00ff */
[----:B------:R-:W2:Y:S01]  /*4890*/  LDC R74, c[0x0][0xb0c] ;  /* 0x0002c300ff4a7b82 */ /* 0x000ea20000000800 */
[----:B------:R-:W-:-:S02]  /*48a0*/  LOP3.LUT R189, R189, 0x4, RZ, 0xc0, !PT ;  /* 0x00000004bdbd7812 */ /* 0x000fc400078ec0ff */
[----:B------:R-:W-:Y:S02]  /*48b0*/  CS2R R182, SRZ ;  /* 0x0000000000b67805 */ /* 0x000fe4000001ff00 */
[----:B------:R-:W-:Y:S02]  /*48c0*/  LOP3.LUT R172, R172, 0x1e40, R3, 0xf8, !PT ;  /* 0x00001e40acac7812 */ /* 0x000fe400078ef803 */
[----:B------:R-:W-:Y:S02]  /*48d0*/  CS2R R180, SRZ ;  /* 0x0000000000b47805 */ /* 0x000fe4000001ff00 */
[----:B------:R-:W-:Y:S01]  /*48e0*/  IADD3 R188, PT, PT, -R189, 0x2, RZ ;  /* 0x00000002bdbc7810 */ /* 0x000fe20007ffe1ff */
[----:B------:R-:W-:Y:S01]  /*48f0*/  IMAD.MOV R176, RZ, RZ, -R191 ;  /* 0x000000ffffb07224 */ /* 0x000fe200078e0abf */
[----:B------:R-:W-:Y:S01]  /*4900*/  MOV R192, UR4 ;  /* 0x0000000400c07c02 */ /* 0x000fe20008000f00 */
[----:B------:R-:W4:Y:S01]  /*4910*/  LDC R174, c[0x0][0xb20] ;  /* 0x0002c800ffae7b82 */ /* 0x000f220000000800 */
[----:B------:R-:W3:Y:S01]  /*4920*/  LDS R0, [UR49+0x140] ;  /* 0x00014031ff007984 */ /* 0x000ee20008000800 */
[----:B------:R-:W-:Y:S01]  /*4930*/  VIADD R190, R172, UR49 ;  /* 0x00000031acbe7c36 */ /* 0x000fe20008000000 */
[----:B------:R-:W1:Y:S01]  /*4940*/  LDCU.64 UR52, c[0x0][0x348] ;  /* 0x00006900ff3477ac */ /* 0x000e620008000a00 */
[----:B------:R-:W-:-:S02]  /*4950*/  IMAD.MOV R175, RZ, RZ, -R189 ;  /* 0x000000ffffaf7224 */ /* 0x000fc400078e0abd */
[----:B------:R-:W-:Y:S01]  /*4960*/  VIADD R190, R190, 0x200 ;  /* 0x00000200bebe7836 */ /* 0x000fe20000000000 */
[----:B------:R-:W1:Y:S01]  /*4970*/  LDCU.64 UR38, c[0x0][0x888] ;  /* 0x00011100ff2677ac */ /* 0x000e620008000a00 */
[----:B------:R-:W1:Y:S01]  /*4980*/  LDC R73, c[0x0][0xb30] ;  /* 0x0002cc00ff497b82 */ /* 0x000e620000000800 */
[----:B------:R-:W1:Y:S01]  /*4990*/  LDCU.64 UR44, c[0x0][0x890] ;  /* 0x00011200ff2c77ac */ /* 0x000e620008000a00 */
[----:B------:R-:W-:-:S06]  /*49a0*/  UIADD3 UR48, UPT, UPT, UR49, 0x200, URZ ;  /* 0x0000020031307890 */ /* 0x000fcc000fffe0ff */
[----:B------:R-:W1:Y:S08]  /*49b0*/  LDC.64 R168, c[0x0][0xb10] ;  /* 0x0002c400ffa87b82 */ /* 0x000e700000000a00 */
[----:B------:R-:W1:Y:S08]  /*49c0*/  LDC.64 R70, c[0x0][0xb18] ;  /* 0x0002c600ff467b82 */ /* 0x000e700000000a00 */
[----:B------:R-:W1:Y:S08]  /*49d0*/  LDC.64 R68, c[0x0][0xb28] ;  /* 0x0002ca00ff447b82 */ /* 0x000e700000000a00 */
[----:B------:R-:W1:Y:S01]  /*49e0*/  LDC.64 R166, c[0x0][0x8b0] ;  /* 0x00022c00ffa67b82 */ /* 0x000e620000000a00 */
[----:B---3--:R-:W-:-:S07]  /*49f0*/  IMAD.IADD R79, R0, 0x1, R79 ;  /* 0x00000001004f7824 */ /* 0x008fce00078e024f */
[----:B------:R-:W3:Y:S08]  /*4a00*/  LDC.64 R164, c[0x0][0x8a8] ;  /* 0x00022a00ffa47b82 */ /* 0x000ef00000000a00 */
[----:B--2-4-:R-:W1:Y:S02]  /*4a10*/  LDC R178, c[0x0][0x374] ;  /* 0x0000dd00ffb27b82 */ /* 0x014e640000000800 */
.L_x_107:
[C---:B------:R-:W-:Y:S02]  /*4a20*/  LEA R0, R195.reuse, UR49, 0x3 ;  /* 0x00000031c3007c11 */ /* 0x040fe4000f8e18ff */
[----:B------:R-:W-:Y:S02]  /*4a30*/  SHF.L.U32 R3, R182, 0x1f, RZ ;  /* 0x0000001fb6037819 */ /* 0x000fe400000006ff */
[----:B------:R-:W-:Y:S02]  /*4a40*/  LEA R16, R195, UR49, 0x4 ;  /* 0x00000031c3107c11 */ /* 0x000fe4000f8e20ff */
[----:B------:R-:W2:Y:S02]  /*4a50*/  SYNCS.PHASECHK.TRANS64.TRYWAIT P0, [R0+URZ+0x90], R3 ;  /* 0x00009003000075a7 */ /* 0x000ea400080011ff */
[----:B-12---:R-:W-:Y:S05]  /*4a60*/  @!P0 BRA `(.L_x_81) ;  /* 0x0000004000748947 */ /* 0x006fea0003800000 */
.L_x_147:
[----:B------:R-:W4:Y:S01]  /*4a70*/  LDC.64 R12, c[0x0][0xb10] ;  /* 0x0002c400ff0c7b82 */ /* 0x000f220000000a00 */
[----:B------:R-:W3:Y:S01]  /*4a80*/  LDS.128 R16, [R16+0x120] ;  /* 0x0001200010107984 */ /* 0x000ee20000000c00 */
[----:B-1----:R-:W-:Y:S01]  /*4a90*/  ISETP.NE.AND P1, PT, R73, 0x1, PT ;  /* 0x000000014900780c */ /* 0x002fe20003f25270 */
[----:B--2---:R-:W-:Y:S01]  /*4aa0*/  VIADD R0, R0, 0xa0 ;  /* 0x000000a000007836 */ /* 0x004fe20000000000 */
[----:B------:R-:W-:Y:S04]  /*4ab0*/  ISETP.GE.AND P0, PT, R72, 0x1, PT ;  /* 0x000000014800780c */ /* 0x000fe80003f06270 */
[----:B------:R-:W1:Y:S01]  /*4ac0*/  LDC.64 R10, c[0x0][0xb18] ;  /* 0x0002c600ff0a7b82 */ /* 0x000e620000000a00 */
[----:B------:R-:W-:Y:S01]  /*4ad0*/  PRMT R0, RZ, 0x654, R0 ;  /* 0x00000654ff007816 */ /* 0x000fe20000000000 */
[----:B------:R-:W-:Y:S01]  /*4ae0*/  @!PT LDS RZ, [RZ] ;  /* 0x00000000fffff984 */ /* 0x000fe20000000800 */
[----:B------:R-:W-:Y:S01]  /*4af0*/  @!PT LDS RZ, [RZ] ;  /* 0x00000000fffff984 */ /* 0x000fe20000000800 */
[----:B------:R-:W-:Y:S01]  /*4b00*/  @!PT LDS RZ, [RZ] ;  /* 0x00000000fffff984 */ /* 0x000fe20000000800 */
[----:B------:R-:W-:Y:S01]  /*4b10*/  @!PT LDS RZ, [RZ] ;  /* 0x00000000fffff984 */ /* 0x000fe20000000800 */
[----:B------:R2:W-:Y:S06]  /*4b20*/  MEMBAR.ALL.CTA ;  /* 0x0000000000007992 */ /* 0x0005ec0000008000 */
[----:B--2---:R-:W2:Y:S01]  /*4b30*/  FENCE.VIEW.ASYNC.S ;  /* 0x00000000000073c6 */ /* 0x004ea20000000000 */
[----:B------:R-:W1:Y:S08]  /*4b40*/  @!P1 LDC R14, c[0x0][0xb20] ;  /* 0x0002c800ff0e9b82 */ /* 0x000e700000000800 */
[----:B------:R-:W1:Y:S01]  /*4b50*/  @!P1 LDC R9, c[0x0][0xb0c] ;  /* 0x0002c300ff099b82 */ /* 0x000e620000000800 */
[----:B--2---:R2:W-:Y:S01]  /*4b60*/  SYNCS.ARRIVE.TRANS64.RED.A1T0 RZ, [R0+URZ], RZ ;  /* 0x000000ff00ff79a7 */ /* 0x0045e200081004ff */
[----:B---3--:R-:W-:Y:S04]  /*4b70*/  LOP3.LUT P4, RZ, R18, 0x1, RZ, 0xc0, !PT ;  /* 0x0000000112ff7812 */ /* 0x008fe8000788c0ff */
[----:B------:R-:W-:Y:S09]  /*4b80*/  P2R R194, PR, RZ, 0x10 ;  /* 0x00000010ffc27803 */ /* 0x000ff20000000000 */
[----:B------:R-:W-:Y:S02]  /*4b90*/  @P4 MOV R77, R16 ;  /* 0x00000010004d4202 */ /* 0x000fe40000000f00 */
[----:B------:R-:W-:Y:S01]  /*4ba0*/  @P4 LOP3.LUT R75, R17, 0xffff, RZ, 0xc0, !PT ;  /* 0x0000ffff114b4812 */ /* 0x000fe200078ec0ff */
[----:B--2-4-:R-:W-:Y:S06]  /*4bb0*/  @!P0 BRA `(.L_x_82) ;  /* 0x0000000000a48947 */ /* 0x014fec0003800000 */
[----:B------:R-:W-:Y:S01]  /*4bc0*/  IMAD.HI.U32 R23, R178, R71, RZ ;  /* 0x00000047b2177227 */ /* 0x000fe200078e00ff */
[----:B------:R-:W-:Y:S02]  /*4bd0*/  ISETP.NE.AND P0, PT, R70, 0x1, PT ;  /* 0x000000014600780c */ /* 0x000fe40003f05270 */
[----:B------:R-:W-:Y:S01]  /*4be0*/  ISETP.NE.AND P2, PT, R72, 0x1, PT ;  /* 0x000000014800780c */ /* 0x000fe20003f45270 */
[----:B------:R-:W-:Y:S01]  /*4bf0*/  IMAD.HI.U32 R22, R177, R168, RZ ;  /* 0x000000a8b1167227 */ /* 0x000fe200078e00ff */
[----:B------:R-:W-:Y:S02]  /*4c00*/  SHF.R.U32.HI R23, RZ, R174, R23 ;  /* 0x000000aeff177219 */ /* 0x000fe40000011617 */
[----:B------:R-:W-:Y:S01]  /*4c10*/  ISETP.NE.AND P3, PT, R74, 0x1, PT ;  /* 0x000000014a00780c */ /* 0x000fe20003f65270 */
[----:B------:R-:W-:Y:S01]  /*4c20*/  IMAD.HI.U32 R26, R77, R168, RZ ;  /* 0x000000a84d1a7227 */ /* 0x000fe200078e00ff */
[----:B------:R-:W-:Y:S02]  /*4c30*/  SHF.R.U32.HI R22, RZ, R169, R22 ;  /* 0x000000a9ff167219 */ /* 0x000fe40000011616 */
[----:B------:R-:W-:Y:S01]  /*4c40*/  SEL R3, R178, R23, !P0 ;  /* 0x00000017b2037207 */ /* 0x000fe20004000000 */
[----:B------:R-:W-:Y:S01]  /*4c50*/  IMAD.HI.U32 R23, R75, R71, RZ ;  /* 0x000000474b177227 */ /* 0x000fe200078e00ff */
[----:B------:R-:W-:Y:S02]  /*4c60*/  SEL R7, R177, R22, !P3 ;  /* 0x00000016b1077207 */ /* 0x000fe40005800000 */
[----:B------:R-:W-:Y:S01]  /*4c70*/  SHF.R.U32.HI R26, RZ, R169, R26 ;  /* 0x000000a9ff1a7219 */ /* 0x000fe2000001161a */
[-C--:B------:R-:W-:Y:S04]  /*4c80*/  IMAD.HI.U32 R22, R3, R68.reuse, RZ ;  /* 0x0000004403167227 */ /* 0x080fe800078e00ff */
[----:B------:R-:W-:Y:S01]  /*4c90*/  IMAD.HI.U32 R24, R7, R68, RZ ;  /* 0x0000004407187227 */ /* 0x000fe200078e00ff */
[-C--:B------:R-:W-:Y:S02]  /*4ca0*/  @P2 SHF.R.U32.HI R3, RZ, R69.reuse, R22 ;  /* 0x00000045ff032219 */ /* 0x080fe40000011616 */
[----:B------:R-:W-:Y:S02]  /*4cb0*/  SHF.R.U32.HI R22, RZ, R174, R23 ;  /* 0x000000aeff167219 */ /* 0x000fe40000011617 */
[----:B------:R-:W-:Y:S01]  /*4cc0*/  @P2 SHF.R.U32.HI R7, RZ, R69, R24 ;  /* 0x00000045ff072219 */ /* 0x000fe20000011618 */
[C---:B------:R-:W-:Y:S01]  /*4cd0*/  IMAD R2, R72.reuse, R3, RZ ;  /* 0x0000000348027224 */ /* 0x040fe200078e02ff */
[----:B------:R-:W-:Y:S02]  /*4ce0*/  SEL R5, R75, R22, !P0 ;  /* 0x000000164b057207 */ /* 0x000fe40004000000 */
[----:B------:R-:W-:Y:S01]  /*4cf0*/  SEL R3, R77, R26, !P3 ;  /* 0x0000001a4d037207 */ /* 0x000fe20005800000 */
[----:B------:R-:W-:Y:S01]  /*4d00*/  IMAD R4, R72, R7, RZ ;  /* 0x0000000748047224 */ /* 0x000fe200078e02ff */
[C---:B------:R-:W-:Y:S01]  /*4d10*/  ISETP.GE.AND P0, PT, R5.reuse, R2, PT ;  /* 0x000000020500720c */ /* 0x040fe20003f06270 */
[----:B------:R-:W-:Y:S03]  /*4d20*/  IMAD.HI.U32 R6, R5, R68, RZ ;  /* 0x0000004405067227 */ /* 0x000fe600078e00ff */
[----:B------:R-:W-:Y:S01]  /*4d30*/  ISETP.GE.OR P0, PT, R3, R4, P0 ;  /* 0x000000040300720c */ /* 0x000fe20000706670 */
[----:B------:R-:W-:Y:S01]  /*4d40*/  IMAD.MOV R4, RZ, RZ, -R3 ;  /* 0x000000ffff047224 */ /* 0x000fe200078e0a03 */
[-C--:B------:R-:W-:Y:S03]  /*4d50*/  SHF.R.U32.HI R6, RZ, R69.reuse, R6 ;  /* 0x00000045ff067219 */ /* 0x080fe60000011606 */
[----:B------:R-:W-:Y:S01]  /*4d60*/  IMAD R77, R74, R4, R77 ;  /* 0x000000044a4d7224 */ /* 0x000fe200078e024d */
[----:B------:R-:W-:Y:S05]  /*4d70*/  SEL R15, R5, R6, !P2 ;  /* 0x00000006050f7207 */ /* 0x000fea0005000000 */
[----:B------:R-:W-:Y:S02]  /*4d80*/  IMAD.MOV R6, RZ, RZ, -R15 ;  /* 0x000000ffff067224 */ /* 0x000fe400078e0a0f */
[C---:B------:R-:W-:Y:S04]  /*4d90*/  @!P0 IMAD.HI.U32 R2, R3.reuse, R68, RZ ;  /* 0x0000004403028227 */ /* 0x040fe800078e00ff */
[----:B------:R-:W-:Y:S01]  /*4da0*/  IMAD R6, R72, R6, R5 ;  /* 0x0000000648067224 */ /* 0x000fe200078e0205 */
[----:B------:R-:W-:Y:S04]  /*4db0*/  @!P0 SHF.R.U32.HI R2, RZ, R69, R2 ;  /* 0x00000045ff028219 */ /* 0x000fe80000011602 */
[----:B------:R-:W-:Y:S02]  /*4dc0*/  @!P0 SEL R0, R3, R2, !P2 ;  /* 0x0000000203008207 */ /* 0x000fe40005000000 */
[----:B------:R-:W-:Y:S02]  /*4dd0*/  IADD3 R2, PT, PT, -R5, RZ, RZ ;  /* 0x000000ff05027210 */ /* 0x000fe40007ffe1ff */
[----:B------:R-:W-:Y:S01]  /*4de0*/  @!P0 IADD3 R8, PT, PT, R15, -R0, RZ ;  /* 0x800000000f088210 */ /* 0x000fe20007ffe0ff */
[----:B------:R-:W-:Y:S02]  /*4df0*/  @!P0 IMAD R0, R7, R6, R0 ;  /* 0x0000000607008224 */ /* 0x000fe400078e0200 */
[----:B------:R-:W-:Y:S02]  /*4e00*/  IMAD R75, R70, R2, R75 ;  /* 0x00000002464b7224 */ /* 0x000fe400078e024b */
[----:B------:R-:W-:Y:S02]  /*4e10*/  @!P0 IMAD R5, R8, R72, R3 ;  /* 0x0000004808058224 */ /* 0x000fe400078e0203 */
[----:B------:R-:W-:Y:S04]  /*4e20*/  @!P0 IMAD.MOV.U32 R3, RZ, RZ, R0 ;  /* 0x000000ffff038224 */ /* 0x000fe800078e0000 */
[----:B------:R-:W-:Y:S02]  /*4e30*/  IMAD R77, R3, R74, R77 ;  /* 0x0000004a034d7224 */ /* 0x000fe400078e024d */
[----:B------:R-:W-:Y:S07]  /*4e40*/  IMAD R75, R5, R70, R75 ;  /* 0x00000046054b7224 */ /* 0x000fee00078e024b */
.L_x_82:
[----:B-1----:R-:W-:Y:S01]  /*4e50*/  @!P1 ISETP.NE.AND P0, PT, R10, 0x1, PT ;  /* 0x000000010a00980c */ /* 0x002fe20003f05270 */
[----:B------:R-:W-:Y:S01]  /*4e60*/  @!P1 IMAD.HI.U32 R0, R77, R12, RZ ;  /* 0x0000000c4d009227 */ /* 0x000fe200078e00ff */
[----:B------:R-:W-:Y:S01]  /*4e70*/  @!P1 ISETP.NE.AND P2, PT, R9, 0x1, PT ;  /* 0x000000010900980c */ /* 0x000fe20003f45270 */
[----:B------:R-:W-:Y:S01]  /*4e80*/  ULOP3.LUT UP0, URZ, UR48, 0x1b0, URZ, 0xc0, !UPT ;  /* 0x000001b030ff7892 */ /* 0x000fe2000f80c0ff */
[----:B------:R-:W-:Y:S01]  /*4e90*/  R2UR UR42, R21 ;  /* 0x00000000152a72ca */ /* 0x000fe200000e0000 */
[----:B------:R-:W-:Y:S01]  /*4ea0*/  @!P1 IMAD.HI.U32 R3, R75, R11, RZ ;  /* 0x0000000b4b039227 */ /* 0x000fe200078e00ff */
[----:B------:R-:W-:Y:S02]  /*4eb0*/  @!P1 SHF.R.U32.HI R0, RZ, R13, R0 ;  /* 0x0000000dff009219 */ /* 0x000fe40000011600 */
[----:B------:R-:W-:Y:S01]  /*4ec0*/  R2UR UR41, R20 ;  /* 0x00000000142972ca */ /* 0x000fe200000e0000 */
[----:B------:R-:W-:Y:S01]  /*4ed0*/  VIADD R195, R195, 0x1 ;  /* 0x00000001c3c37836 */ /* 0x000fe20000000000 */
[----:B------:R-:W-:Y:S02]  /*4ee0*/  @!P1 SHF.R.U32.HI R2, RZ, R14, R3 ;  /* 0x0000000eff029219 */ /* 0x000fe40000011603 */
[----:B------:R-:W-:Y:S02]  /*4ef0*/  @!P1 SEL R3, R77, R0, !P2 ;  /* 0x000000004d039207 */ /* 0x000fe40005000000 */
[----:B------:R-:W-:Y:S02]  /*4f00*/  @!P1 SEL R2, R75, R2, !P0 ;  /* 0x000000024b029207 */ /* 0x000fe40004000000 */
[----:B------:R-:W-:Y:S01]  /*4f10*/  @P4 SHF.R.U32.HI R179, RZ, 0x10, R17 ;  /* 0x00000010ffb34819 */ /* 0x000fe20000011611 */
[----:B------:R-:W-:Y:S02]  /*4f20*/  USHF.L.U32 UR42, UR42, 0x7, URZ ;  /* 0x000000072a2a7899 */ /* 0x000fe400080006ff */
[----:B------:R-:W-:Y:S02]  /*4f30*/  @!P1 IMAD.IADD R0, R2, 0x1, -R3 ;  /* 0x0000000102009824 */ /* 0x000fe400078e0a03 */
[----:B------:R-:W-:Y:S01]  /*4f40*/  @!P1 IMAD.IADD R2, R3, 0x1, -R2 ;  /* 0x0000000103029824 */ /* 0x000fe200078e0a02 */
[----:B------:R-:W-:Y:S01]  /*4f50*/  USHF.L.U32 UR41, UR41, 0x7, URZ ;  /* 0x0000000729297899 */ /* 0x000fe200080006ff */
[----:B------:R-:W-:Y:S02]  /*4f60*/  @!P1 IMAD R77, R0, R9, R77 ;  /* 0x00000009004d9224 */ /* 0x000fe400078e024d */
[----:B------:R-:W-:Y:S01]  /*4f70*/  @!P1 IMAD R75, R2, R10, R75 ;  /* 0x0000000a024b9224 */ /* 0x000fe200078e024b */
[----:B------:R-:W-:Y:S08]  /*4f80*/  BRA.U !UP0, `(.L_x_83) ;  /* 0x0000000108407547 */ /* 0x000ff0000b800000 */
[----:B------:R-:W1:Y:S01]  /*4f90*/  LDCU.64 UR8, c[0x4][0x80] ;  /* 0x01001000ff0877ac */ /* 0x000e620008000a00 */
[----:B------:R-:W-:Y:S01]  /*4fa0*/  MOV R3, 0x0 ;  /* 0x0000000000037802 */ /* 0x000fe20000000f00 */
[----:B------:R-:W-:Y:S02]  /*4fb0*/  HFMA2 R12, -RZ, RZ, 0, 5.9604644775390625e-08 ;  /* 0x00000001ff0c7431 */ /* 0x000fe400000001ff */
[----:B------:R-:W-:Y:S02]  /*4fc0*/  IMAD.MOV.U32 R8, RZ, RZ, 0x70 ;  /* 0x00000070ff087424 */ /* 0x000fe400078e00ff */
[----:B------:R-:W-:Y:S01]  /*4fd0*/  IMAD.MOV.U32 R13, RZ, RZ, RZ ;  /* 0x000000ffff0d7224 */ /* 0x000fe200078e00ff */
[----:B------:R-:W2:Y:S01]  /*4fe0*/  LDCU.64 UR6, c[0x4][0x88] ;  /* 0x01001100ff0677ac */ /* 0x000ea20008000a00 */
[----:B------:R-:W3:Y:S01]  /*4ff0*/  LDC.64 R2, c[0x4][R3] ;  /* 0x0100000003027b82 */ /* 0x000ee20000000a00 */
[----:B------:R-:W4:Y:S01]  /*5000*/  LDCU.64 UR4, c[0x4][0x8] ;  /* 0x01000100ff0477ac */ /* 0x000f220008000a00 */
[----:B-1----:R-:W-:Y:S01]  /*5010*/  MOV R5, UR9 ;  /* 0x0000000900057c02 */ /* 0x002fe20008000f00 */
[----:B------:R-:W-:Y:S01]  /*5020*/  IMAD.U32 R4, RZ, RZ, UR8 ;  /* 0x00000008ff047e24 */ /* 0x000fe2000f8e00ff */
[----:B--2---:R-:W-:Y:S01]  /*5030*/  MOV R7, UR7 ;  /* 0x0000000700077c02 */ /* 0x004fe20008000f00 */
[----:B------:R-:W-:Y:S01]  /*5040*/  IMAD.U32 R6, RZ, RZ, UR6 ;  /* 0x00000006ff067e24 */ /* 0x000fe2000f8e00ff */
[----:B----4-:R-:W-:Y:S01]  /*5050*/  MOV R11, UR5 ;  /* 0x00000005000b7c02 */ /* 0x010fe20008000f00 */
[----:B------:R-:W-:Y:S02]  /*5060*/  IMAD.U32 R10, RZ, RZ, UR4 ;  /* 0x00000004ff0a7e24 */ /* 0x000fe4000f8e00ff */
[----:B------:R-:W-:Y:S07]  /*5070*/  LEPC R20, `(.L_x_83) ;  /* 0x000000001014794e */ /* 0x000fee0000000000 */
[----:B---3-5:R-:W-:Y:S05]  /*5080*/  CALL.ABS.NOINC R2 ;  /* 0x0000000002007343 */ /* 0x028fea0003c00000 */
.L_x_83:
[----:B------:R-:W-:Y:S01]  /*5090*/  LOP3.LUT P0, RZ, R192, 0x1b0, RZ, 0xc0, !PT ;  /* 0x000001b0c0ff7812 */ /* 0x000fe2000780c0ff */
[----:B------:R-:W-:Y:S11]  /*50a0*/  BSSY.RECONVERGENT B6, `(.L_x_84) ;  /* 0x0000013000067945 */ /* 0x000ff60003800200 */
[----:B------:R-:W-:Y:S01]  /*50b0*/  @!UPT UIADD3 URZ, UPT, UPT, URZ, URZ, URZ ;  /* 0x000000fffffff290 */ /* 0x000fe2000fffe0ff */
[----:B------:R-:W-:Y:S05]  /*50c0*/  @!P0 BRA `(.L_x_85) ;  /* 0x0000000000408947 */ /* 0x000fea0003800000 */
        /* <DEDUP_REMOVED lines=16> */
.L_x_85:
[----:B------:R-:W-:Y:S05]  /*51d0*/  BSYNC.RECONVERGENT B6 ;  /* 0x0000000000067941 */ /* 0x000fea0003800200 */
.L_x_84:
[----:B------:R-:W-:Y:S01]  /*51e0*/  ISETP.NE.U32.AND P4, PT, R166, RZ, PT ;  /* 0x000000ffa600720c */ /* 0x000fe20003f85070 */
[----:B------:R-:W-:Y:S01]  /*51f0*/  UISETP.NE.AND UP2, UPT, UR50, URZ, UPT ;  /* 0x000000ff3200728c */ /* 0x000fe2000bf45270 */
[----:B------:R-:W-:Y:S01]  /*5200*/  ISETP.NE.U32.AND P2, PT, RZ, UR38, PT ;  /* 0x00000026ff007c0c */ /* 0x000fe2000bf45070 */
[----:B------:R-:W-:Y:S01]  /*5210*/  UISETP.NE.U32.AND UP1, UPT, UR44, URZ, UPT ;  /* 0x000000ff2c00728c */ /* 0x000fe2000bf25070 */
[----:B------:R-:W-:Y:S01]  /*5220*/  ISETP.NE.AND.EX P4, PT, R167, RZ, PT, P4 ;  /* 0x000000ffa700720c */ /* 0x000fe20003f85340 */
[----:B------:R-:W-:Y:S01]  /*5230*/  UPLOP3.LUT UP0, UPT, UPT, UPT, UPT, 0x40, 0x4 ;  /* 0x000000000004789c */ /* 0x000fe20003f0e870 */
[----:B------:R-:W-:Y:S01]  /*5240*/  ISETP.NE.AND.EX P2, PT, RZ, UR39, PT, P2 ;  /* 0x00000027ff007c0c */ /* 0x000fe2000bf45320 */
[----:B------:R-:W-:Y:S01]  /*5250*/  UISETP.NE.AND.EX UP1, UPT, UR45, URZ, UPT, UP1 ;  /* 0x000000ff2d00728c */ /* 0x000fe2000bf25310 */
[----:B------:R-:W-:Y:S04]  /*5260*/  PLOP3.LUT P1, PT, PT, PT, UP2, 0x80, 0x8 ;  /* 0x000000000008781c */ /* 0x000fe80003f2f028 */
[----:B------:R-:W-:Y:S06]  /*5270*/  @UP2 UPLOP3.LUT UP0, UPT, UPT, UPT, UP1, 0x80, 0x8 ;  /* 0x000000000008289c */ /* 0x000fec0003f0f010 */
[----:B------:R-:W-:Y:S01]  /*5280*/  PLOP3.LUT P0, PT, PT, PT, UP0, 0x80, 0x8 ;  /* 0x000000000008781c */ /* 0x000fe20003f0f008 */
[----:B------:R-:W-:Y:S01]  /*5290*/  @!UPT UIADD3 URZ, UPT, UPT, URZ, URZ, URZ ;  /* 0x000000fffffff290 */ /* 0x000fe2000fffe0ff */
[----:B------:R-:W-:Y:S11]  /*52a0*/  BRA.U !UP1, `(.L_x_86) ;  /* 0x0000000109387547 */ /* 0x000ff6000b800000 */
[----:B------:R-:W-:Y:S01]  /*52b0*/  UISETP.NE.U32.AND UP0, UPT, UR38, URZ, UPT ;  /* 0x000000ff2600728c */ /* 0x000fe2000bf05070 */
[----:B------:R-:W-:Y:S02]  /*52c0*/  HFMA2 R0, -RZ, RZ, 0, 5.9604644775390625e-08 ;  /* 0x00000001ff007431 */ /* 0x000fe400000001ff */
[----:B------:R-:W-:Y:S01]  /*52d0*/  IMAD.MOV.U32 R171, RZ, RZ, 0x1 ;  /* 0x00000001ffab7424 */ /* 0x000fe200078e00ff */
[----:B------:R-:W-:Y:S06]  /*52e0*/  UISETP.NE.AND.EX UP0, UPT, UR39, URZ, UPT, UP0 ;  /* 0x000000ff2700728c */ /* 0x000fec000bf05300 */
[----:B------:R-:W-:Y:S05]  /*52f0*/  PLOP3.LUT P3, PT, PT, PT, UP0, 0x80, 0x8 ;  /* 0x000000000008781c */ /* 0x000fea0003f6f008 */
[----:B------:R-:W1:Y:S01]  /*5300*/  @UP0 LDCU.64 UR6, c[0x0][0x888] ;  /* 0x00011100ff0607ac */ /* 0x000e620008000a00 */
[----:B------:R-:W-:Y:S07]  /*5310*/  @UP0 UIMAD UR4, UR36, UR44, URZ ;  /* 0x0000002c240402a4 */ /* 0x000fee000f8e02ff */
[----:B------:R-:W-:Y:S01]  /*5320*/  @!P3 PRMT R171, R0, 0x7610, R171 ;  /* 0x0000761000abb816 */ /* 0x000fe200000000ab */
[----:B-1----:R-:W-:Y:S03]  /*5330*/  @UP0 UIMAD.WIDE UR6, UR4, 0x4, UR6 ;  /* 0x00000004040608a5 */ /* 0x002fe6000f8e0206 */
[----:B------:R-:W1:Y:S03]  /*5340*/  @!UP0 LDCU UR4, c[0x0][0x880] ;  /* 0x00011000ff0487ac */ /* 0x000e660008000800 */
[----:B------:R-:W-:Y:S01]  /*5350*/  IMAD.U32 R2, RZ, RZ, UR6 ;  /* 0x00000006ff027e24 */ /* 0x000fe2000f8e00ff */
[----:B------:R-:W-:Y:S05]  /*5360*/  MOV R3, UR7 ;  /* 0x0000000700037c02 */ /* 0x000fea0008000f00 */
[----:B-----5:R2:W5:Y:S02]  /*5370*/  @P3 LDG.E R81, desc[UR46][R2.64] ;  /* 0x0000002e02513981 */ /* 0x020564000c1e1900 */
[----:B-12---:R-:W-:Y:S02]  /*5380*/  @!P3 IMAD.U32 R81, RZ, RZ, UR4 ;  /* 0x00000004ff51be24 */ /* 0x006fe4000f8e00ff */
.L_x_86:
[----:B------:R-:W-:Y:S05]  /*5390*/  @!P4 BRA `(.L_x_87) ;  /* 0x000000000020c947 */ /* 0x000fea0003800000 */
[----:B------:R-:W-:Y:S04]  /*53a0*/  ISETP.NE.U32.AND P3, PT, R164, RZ, PT ;  /* 0x000000ffa400720c */ /* 0x000fe80003f65070 */
[----:B------:R-:W-:Y:S11]  /*53b0*/  ISETP.NE.AND.EX P3, PT, R165, RZ, PT, P3 ;  /* 0x000000ffa500720c */ /* 0x000ff60003f65330 */
[----:B------:R-:W-:Y:S02]  /*53c0*/  @!UPT UIADD3 URZ, UPT, UPT, URZ, URZ, URZ ;  /* 0x000000fffffff290 */ /* 0x000fe4000fffe0ff */
[----:B------:R-:W1:Y:S01]  /*53d0*/  @P3 LDC.64 R2, c[0x0][0x8a8] ;  /* 0x00022a00ff023b82 */ /* 0x000e620000000a00 */
[----:B------:R-:W-:Y:S04]  /*53e0*/  @P3 IMAD R0, R166, UR36, RZ ;  /* 0x00000024a6003c24 */ /* 0x000fe8000f8e02ff */
[----:B-1----:R-:W-:Y:S05]  /*53f0*/  @P3 IMAD.WIDE R2, R0, 0x4, R2 ;  /* 0x0000000400023825 */ /* 0x002fea00078e0202 */
[----:B-----5:R1:W5:Y:S02]  /*5400*/  @P3 LDG.E R78, desc[UR46][R2.64] ;  /* 0x0000002e024e3981 */ /* 0x020364000c1e1900 */
[----:B-1----:R-:W2:Y:S02]  /*5410*/  @!P3 LDC R78, c[0x0][0x8a0] ;  /* 0x00022800ff4ebb82 */ /* 0x002ea40000000800 */
.L_x_87:
[----:B-----5:R-:W-:Y:S01]  /*5420*/  FSETP.NEU.AND P4, PT, R81, RZ, PT ;  /* 0x000000ff5100720b */ /* 0x020fe20003f8d000 */
[----:B------:R-:W-:Y:S01]  /*5430*/  BSSY B1, `(.L_x_88) ;  /* 0x0000047000017945 */ /* 0x000fe20003800000 */
[----:B------:R-:W-:Y:S01]  /*5440*/  SEL R5, RZ, 0xffffffff, P2 ;  /* 0xffffffffff057807 */ /* 0x000fe20001000000 */
[----:B------:R-:W-:Y:S01]  /*5450*/  IMAD.MOV.U32 R208, RZ, RZ, 0x1 ;  /* 0x00000001ffd07424 */ /* 0x000fe200078e00ff */
[----:B------:R-:W-:Y:S01]  /*5460*/  LOP3.LUT P3, RZ, R171, 0xff, RZ, 0xc0, !PT ;  /* 0x000000ffabff7812 */ /* 0x000fe2000786c0ff */
[C---:B------:R-:W-:Y:S01]  /*5470*/  IMAD R80, R76.reuse, 0x80, R79 ;  /* 0x000000804c507824 */ /* 0x040fe200078e024f */
[----:B------:R-:W-:Y:S02]  /*5480*/  @P1 SEL R0, RZ, 0xffffffff, P4 ;  /* 0xffffffffff001807 */ /* 0x000fe40002000000 */
[----:B------:R-:W-:Y:S02]  /*5490*/  CS2R R162, SRZ ;  /* 0x0000000000a27805 */ /* 0x000fe4000001ff00 */
[----:B------:R-:W-:Y:S02]  /*54a0*/  LEA R3, R181, UR49, 0x3 ;  /* 0x00000031b5037c11 */ /* 0x000fe4000f8e18ff */
[----:B------:R-:W-:Y:S02]  /*54b0*/  CS2R R160, SRZ ;  /* 0x0000000000a07805 */ /* 0x000fe4000001ff00 */
[----:B------:R-:W-:Y:S02]  /*54c0*/  @P0 SEL R0, R5, R0, !P3 ;  /* 0x0000000005000207 */ /* 0x000fe40005800000 */
[----:B------:R-:W-:Y:S02]  /*54d0*/  CS2R R158, SRZ ;  /* 0x00000000009e7805 */ /* 0x000fe4000001ff00 */
[----:B------:R-:W-:Y:S02]  /*54e0*/  LEA R207, R76, UR49, 0x3 ;  /* 0x000000314ccf7c11 */ /* 0x000fe4000f8e18ff */
[----:B------:R-:W-:Y:S02]  /*54f0*/  CS2R R156, SRZ ;  /* 0x00000000009c7805 */ /* 0x000fe4000001ff00 */
[----:B------:R-:W-:Y:S02]  /*5500*/  @P1 LOP3.LUT R0, R0, 0x1, RZ, 0xc0, !PT ;  /* 0x0000000100001812 */ /* 0x000fe400078ec0ff */
[----:B------:R-:W-:Y:S02]  /*5510*/  CS2R R154, SRZ ;  /* 0x00000000009a7805 */ /* 0x000fe4000001ff00 */
[----:B------:R-:W-:Y:S02]  /*5520*/  SHF.L.U32 R2, R183, 0x1f, RZ ;  /* 0x0000001fb7027819 */ /* 0x000fe400000006ff */
[----:B------:R-:W-:Y:S02]  /*5530*/  CS2R R152, SRZ ;  /* 0x0000000000987805 */ /* 0x000fe4000001ff00 */
[----:B------:R-:W-:Y:S02]  /*5540*/  ISETP.NE.U32.OR P6, PT, R0, 0x1, !P1 ;  /* 0x000000010000780c */ /* 0x000fe40004fc5470 */
[----:B------:R-:W-:Y:S02]  /*5550*/  CS2R R150, SRZ ;  /* 0x0000000000967805 */ /* 0x000fe4000001ff00 */
[----:B------:R-:W-:Y:S02]  /*5560*/  PLOP3.LUT P2, PT, PT, PT, UP1, 0x80, 0x8 ;  /* 0x000000000008781c */ /* 0x000fe40003f4f018 */
[----:B------:R-:W-:Y:S02]  /*5570*/  CS2R R148, SRZ ;  /* 0x0000000000947805 */ /* 0x000fe4000001ff00 */
[----:B------:R-:W-:Y:S02]  /*5580*/  SEL R0, RZ, 0xffffffff, P4 ;  /* 0xffffffffff007807 */ /* 0x000fe40002000000 */
[----:B------:R-:W-:Y:S03]  /*5590*/  P2R R184, PR, RZ, 0x40 ;  /* 0x00000040ffb87803 */ /* 0x000fe60000000000 */
[----:B------:R-:W-:Y:S04]  /*55a0*/  @P6 SHF.L.U32 R4, R180, 0x1f, RZ ;  /* 0x0000001fb4046819 */ /* 0x000fe800000006ff */
[----:B------:R-:W-:Y:S01]  /*55b0*/  @P2 SEL R0, R5, R0, !P3 ;  /* 0x0000000005002207 */ /* 0x000fe20005800000 */
[----:B------:R-:W1:Y:S03]  /*55c0*/  @P6 SYNCS.PHASECHK.TRANS64.TRYWAIT P1, [R3+URZ+0x60], R4 ;  /* 0x00006004030065a7 */ /* 0x000e6600080211ff */
[----:B------:R-:W-:Y:S04]  /*55d0*/  LOP3.LUT R0, R0, 0x1, RZ, 0xc0, !PT ;  /* 0x0000000100007812 */ /* 0x000fe800078ec0ff */
[----:B------:R-:W-:Y:S04]  /*55e0*/  ISETP.NE.U32.AND P5, PT, R0, 0x1, PT ;  /* 0x000000010000780c */ /* 0x000fe80003fa5070 */
[----:B------:R-:W-:Y:S01]  /*55f0*/  P2R R209, PR, RZ, 0x20 ;  /* 0x00000020ffd17803 */ /* 0x000fe20000000000 */
[----:B------:R3:W4:Y:S01]  /*5600*/  SYNCS.PHASECHK.TRANS64.TRYWAIT P0, [R207+URZ+0xb0], R2 ;  /* 0x0000b002cf0075a7 */ /* 0x00072200080011ff */
[----:B-1----:R-:W-:Y:S01]  /*5610*/  @P6 SEL R208, RZ, 0x1, !P1 ;  /* 0x00000001ffd06807 */ /* 0x002fe20004800000 */
[----:B---3--:R-:W-:Y:S06]  /*5620*/  @!P6 BRA `(.L_x_89) ;  /* 0x00000000009ce947 */ /* 0x008fec0003800000 */
[----:B------:R-:W-:Y:S01]  /*5630*/  @P5 IMAD R6, R181, 0x2000, R190 ;  /* 0x00002000b5065824 */ /* 0x000fe200078e02be */
[----:B------:R-:W-:Y:S01]  /*5640*/  ISETP.NE.AND P1, PT, R208, RZ, PT ;  /* 0x000000ffd000720c */ /* 0x000fe20003f25270 */
[----:B------:R-:W-:Y:S01]  /*5650*/  BSSY B0, `(.L_x_90) ;  /* 0x0000010000007945 */ /* 0x000fe20003800000 */
[----:B------:R-:W-:Y:S01]  /*5660*/  CS2R R150, SRZ ;  /* 0x0000000000967805 */ /* 0x000fe2000001ff00 */
[--C-:B------:R-:W-:Y:S01]  /*5670*/  @P5 IMAD R7, R191, -0x10, R6.reuse ;  /* 0xfffffff0bf075824 */ /* 0x100fe200078e0206 */
[----:B------:R-:W-:Y:S01]  /*5680*/  CS2R R148, SRZ ;  /* 0x0000000000947805 */ /* 0x000fe2000001ff00 */
[----:B------:R-:W-:Y:S01]  /*5690*/  @P5 IMAD R5, R189, -0x10, R6 ;  /* 0xfffffff0bd055824 */ /* 0x000fe200078e0206 */
[----:B------:R-:W-:Y:S01]  /*56a0*/  CS2R R158, SRZ ;  /* 0x00000000009e7805 */ /* 0x000fe2000001ff00 */
[----:B------:R-:W-:Y:S01]  /*56b0*/  @P5 IMAD R4, R188, 0x10, R7 ;  /* 0x00000010bc045824 */ /* 0x000fe200078e0207 */
[----:B------:R-:W-:Y:S02]  /*56c0*/  CS2R R156, SRZ ;  /* 0x00000000009c7805 */ /* 0x000fe4000001ff00 */
[----:B------:R-:W-:Y:S02]  /*56d0*/  CS2R R154, SRZ ;  /* 0x00000000009a7805 */ /* 0x000fe4000001ff00 */
[----:B------:R-:W-:Y:S02]  /*56e0*/  CS2R R152, SRZ ;  /* 0x0000000000987805 */ /* 0x000fe4000001ff00 */
[----:B------:R-:W-:Y:S02]  /*56f0*/  CS2R R162, SRZ ;  /* 0x0000000000a27805 */ /* 0x000fe4000001ff00 */
[----:B------:R-:W-:Y:S01]  /*5700*/  CS2R R160, SRZ ;  /* 0x0000000000a07805 */ /* 0x000fe2000001ff00 */
[----:B------:R-:W-:Y:S06]  /*5710*/  @P1 BRA `(.L_x_91) ;  /* 0x00000000000c1947 */ /* 0x000fec0003800000 */
[----:B------:R-:W-:Y:S04]  /*5720*/  SHF.L.U32 R0, R180, 0x1f, RZ ;  /* 0x0000001fb4007819 */ /* 0x000fe800000006ff */
[----:B------:R-:W1:Y:S02]  /*5730*/  SYNCS.PHASECHK.TRANS64.TRYWAIT P1, [R3+URZ+0x60], R0 ;  /* 0x00006000030075a7 */ /* 0x000e6400080211ff */
[----:B-1----:R-:W-:Y:S05]  /*5740*/  @!P1 BRA `(.L_x_92) ;  /* 0x0000003400509947 */ /* 0x002fea0003800000 */
.L_x_91:
[----:B------:R-:W-:Y:S05]  /*5750*/  BSYNC B0 ;  /* 0x0000000000007941 */ /* 0x000fea0003800000 */
.L_x_90:
[----:B------:R-:W-:Y:S01]  /*5760*/  ISETP.NE.AND P1, PT, R209, RZ, PT ;  /* 0x000000ffd100720c */ /* 0x000fe20003f25270 */
[----:B-1----:R-:W-:Y:S02]  /*5770*/  VIADD R3, R3, 0x70 ;  /* 0x0000007003037836 */ /* 0x002fe40000000000 */
[----:B------:R-:W-:Y:S02]  /*5780*/  IMAD.U32 R0, RZ, RZ, UR37 ;  /* 0x00000025ff007e24 */ /* 0x000fe4000f8e00ff */
[----:B------:R-:W-:Y:S03]  /*5790*/  VIADD R181, R181, 0x1 ;  /* 0x00000001b5b57836 */ /* 0x000fe60000000000 */
[----:B------:R-:W-:Y:S05]  /*57a0*/  PRMT R0, R0, 0x654, R3 ;  /* 0x0000065400007816 */ /* 0x000fea0000000003 */
[----:B------:R1:W3:Y:S04]  /*57b0*/  @P1 LDS.128 R148, [R6] ;  /* 0x0000000006941984 */ /* 0x0002e80000000c00 */
[----:B------:R1:W1:Y:S04]  /*57c0*/  @P1 LDS.128 R156, [R5+0x20] ;  /* 0x00002000059c1984 */ /* 0x0002680000000c00 */
[----:B------:R1:W1:Y:S04]  /*57d0*/  @P1 LDS.128 R152, [R7+0x10] ;  /* 0x0000100007981984 */ /* 0x0002680000000c00 */
[----:B------:R1:W1:Y:S01]  /*57e0*/  @P1 LDS.128 R160, [R4+0x10] ;  /* 0x0000100004a01984 */ /* 0x0002620000000c00 */
[C---:B------:R-:W-:Y:S01]  /*57f0*/  ISETP.NE.AND P1, PT, R181.reuse, 0x2, PT ;  /* 0x00000002b500780c */ /* 0x040fe20003f25270 */
[----:B------:R-:W-:Y:S01]  /*5800*/  @!PT LDS RZ, [RZ] ;  /* 0x00000000fffff984 */ /* 0x000fe20000000800 */
[----:B------:R-:W-:Y:S01]  /*5810*/  @!PT LDS RZ, [RZ] ;  /* 0x00000000fffff984 */ /* 0x000fe20000000800 */
[----:B------:R-:W-:Y:S01]  /*5820*/  @!PT LDS RZ, [RZ] ;  /* 0x00000000fffff984 */ /* 0x000fe20000000800 */
[----:B------:R-:W-:Y:S01]  /*5830*/  @!PT LDS RZ, [RZ] ;  /* 0x00000000fffff984 */ /* 0x000fe20000000800 */
[----:B------:R5:W-:Y:S06]  /*5840*/  MEMBAR.ALL.CTA ;  /* 0x0000000000007992 */ /* 0x000bec0000008000 */
[----:B-----5:R-:W5:Y:S01]  /*5850*/  FENCE.VIEW.ASYNC.S ;  /* 0x00000000000073c6 */ /* 0x020f620000000000 */
[----:B------:R-:W-:Y:S02]  /*5860*/  SEL R3, RZ, 0x1, P1 ;  /* 0x00000001ff037807 */ /* 0x000fe40000800000 */
[----:B------:R-:W-:Y:S02]  /*5870*/  SEL R181, R181, RZ, P1 ;  /* 0x000000ffb5b57207 */ /* 0x000fe40000800000 */
[----:B------:R-:W-:Y:S01]  /*5880*/  LOP3.LUT R180, R180, R3, RZ, 0x3c, !PT ;  /* 0x00000003b4b47212 */ /* 0x000fe200078e3cff */
[----:B-----5:R1:W-:Y:S06]  /*5890*/  SYNCS.ARRIVE.TRANS64.RED.A1T0 RZ, [R0+URZ], RZ ;  /* 0x000000ff00ff79a7 */ /* 0x0203ec00081004ff */
.L_x_89:
[----:B------:R-:W-:Y:S05]  /*58a0*/  BSYNC B1 ;  /* 0x0000000000017941 */ /* 0x000fea0003800000 */
.L_x_88:
[----:B-1----:R-:W-:Y:S04]  /*58b0*/  SHF.R.U32.HI R0, RZ, 0x15, R80 ;  /* 0x00000015ff007819 */ /* 0x002fe80000011650 */
[----:B------:R-:W-:Y:S01]  /*58c0*/  LOP3.LUT P1, RZ, R0, 0x3, R173, 0x48, !PT ;  /* 0x0000000300ff7812 */ /* 0x000fe200078248ad */
[----:B------:R-:W-:Y:S01]  /*58d0*/  @!UPT UIADD3 URZ, UPT, UPT, URZ, URZ, URZ ;  /* 0x000000fffffff290 */ /* 0x000fe2000fffe0ff */
[----:B----4-:R-:W-:Y:S11]  /*58e0*/  @P0 BRA `(.L_x_93) ;  /* 0x0000000000080947 */ /* 0x010ff60003800000 */
[----:B------:R-:W1:Y:S02]  /*58f0*/  SYNCS.PHASECHK.TRANS64.TRYWAIT P0, [R207+URZ+0xb0], R2 ;  /* 0x0000b002cf0075a7 */ /* 0x000e6400080011ff */
[----:B-1----:R-:W-:Y:S05]  /*5900*/  @!P0 BRA `(.L_x_94) ;  /* 0x0000003000f48947 */ /* 0x002fea0003800000 */
.L_x_93:
[----:B------:R-:W-:Y:S04]  /*5910*/  BSSY.RECONVERGENT B6, `(.L_x_95) ;  /* 0x0000012000067945 */ /* 0x000fe80003800200 */
[----:B------:R-:W-:Y:S05]  /*5920*/  @!P1 BRA `(.L_x_96) ;  /* 0x0000000000409947 */ /* 0x000fea0003800000 */
[----:B------:R-:W4:Y:S01]  /*5930*/  LDCU.64 UR8, c[0x4][0x70] ;  /* 0x01000e00ff0877ac */ /* 0x000f220008000a00 */
[----:B------:R-:W-:Y:S01]  /*5940*/  MOV R3, 0x0 ;  /* 0x0000000000037802 */ /* 0x000fe20000000f00 */
[----:B------:R-:W-:Y:S02]  /*5950*/  HFMA2 R12, -RZ, RZ, 0, 5.9604644775390625e-08 ;  /* 0x00000001ff0c7431 */ /* 0x000fe400000001ff */
[----:B------:R-:W-:Y:S02]  /*5960*/  IMAD.MOV.U32 R8, RZ, RZ, 0x192 ;  /* 0x00000192ff087424 */ /* 0x000fe400078e00ff */
[----:B------:R-:W-:Y:S01]  /*5970*/  IMAD.MOV.U32 R13, RZ, RZ, RZ ;  /* 0x000000ffff0d7224 */ /* 0x000fe200078e00ff */
[----:B------:R-:W5:Y:S01]  /*5980*/  LDCU.64 UR6, c[0x4][0x78] ;  /* 0x01000f00ff0677ac */ /* 0x000f620008000a00 */
[----:B-1----:R-:W1:Y:S01]  /*5990*/  LDC.64 R2, c[0x4][R3] ;  /* 0x0100000003027b82 */ /* 0x002e620000000a00 */
[----:B------:R-:W2:Y:S01]  /*59a0*/  LDCU.64 UR4, c[0x4][0x10] ;  /* 0x01000200ff0477ac */ /* 0x000ea20008000a00 */
[----:B----4-:R-:W-:Y:S01]  /*59b0*/  MOV R5, UR9 ;  /* 0x0000000900057c02 */ /* 0x010fe20008000f00 */
[----:B------:R-:W-:Y:S01]  /*59c0*/  IMAD.U32 R4, RZ, RZ, UR8 ;  /* 0x00000008ff047e24 */ /* 0x000fe2000f8e00ff */
[----:B-----5:R-:W-:Y:S01]  /*59d0*/  MOV R7, UR7 ;  /* 0x0000000700077c02 */ /* 0x020fe20008000f00 */
[----:B------:R-:W-:Y:S01]  /*59e0*/  IMAD.U32 R6, RZ, RZ, UR6 ;  /* 0x00000006ff067e24 */ /* 0x000fe2000f8e00ff */
[----:B--2---:R-:W-:Y:S01]  /*59f0*/  MOV R11, UR5 ;  /* 0x00000005000b7c02 */ /* 0x004fe20008000f00 */
[----:B------:R-:W-:Y:S02]  /*5a00*/  IMAD.U32 R10, RZ, RZ, UR4 ;  /* 0x00000004ff0a7e24 */ /* 0x000fe4000f8e00ff */
[----:B------:R-:W-:Y:S07]  /*5a10*/  LEPC R20, `(.L_x_96) ;  /* 0x000000001014794e */ /* 0x000fee0000000000 */
[----:B-1-3--:R-:W-:Y:S05]  /*5a20*/  CALL.ABS.NOINC R2 ;  /* 0x0000000002007343 */ /* 0x00afea0003c00000 */
.L_x_96:
[----:B------:R-:W-:Y:S05]  /*5a30*/  BSYNC.RECONVERGENT B6 ;  /* 0x0000000000067941 */ /* 0x000fea0003800200 */
.L_x_95:
[-C--:B---3--:R-:W-:Y:S01]  /*5a40*/  F2FP.F16.E5M2.UNPACK_B R83, R148.reuse ;  /* 0x00000094ff53723e */ /* 0x088fe200020004ff */
[----:B------:R-:W-:Y:S05]  /*5a50*/  WARPSYNC.ALL ;  /* 0x0000000000007948 */ /* 0x000fea0003800000 */
[----:B------:R-:W-:Y:S01]  /*5a60*/  R2UR UR4, R80 ;  /* 0x00000000500472ca */ /* 0x000fe200000e0000 */
[--C-:B------:R-:W-:Y:S01]  /*5a70*/  HADD2.F32 R82, -RZ, R83.reuse.H0_H0 ;  /* 0x20000053ff527230 */ /* 0x100fe20000004100 */
[----:B------:R-:W-:Y:S01]  /*5a80*/  F2FP.F16.E5M2.UNPACK_B R85, R148.H1 ;  /* 0x00000094ff55723e */ /* 0x000fe200030004ff */
[----:B------:R-:W-:Y:S01]  /*5a90*/  HADD2.F32 R83, -RZ, R83.H1_H1 ;  /* 0x30000053ff537230 */ /* 0x000fe20000004100 */
[-C--:B------:R-:W-:Y:S01]  /*5aa0*/  F2FP.F16.E5M2.UNPACK_B R87, R149.reuse ;  /* 0x00000095ff57723e */ /* 0x080fe200020004ff */
[----:B------:R-:W-:Y:S01]  /*5ab0*/  BSSY.RECONVERGENT B0, `(.L_x_97) ;  /* 0x000011d000007945 */ /* 0x000fe20003800200 */
[----:B------:R-:W-:Y:S01]  /*5ac0*/  F2FP.F16.E5M2.UNPACK_B R89, R149.H1 ;  /* 0x00000095ff59723e */ /* 0x000fe200030004ff */
[----:B------:R-:W-:Y:S01]  /*5ad0*/  HADD2.F32 R84, -RZ, R85.H0_H0 ;  /* 0x20000055ff547230 */ /* 0x000fe20000004100 */
[-C--:B------:R-:W-:Y:S01]  /*5ae0*/  F2FP.F16.E5M2.UNPACK_B R91, R150.reuse ;  /* 0x00000096ff5b723e */ /* 0x080fe200020004ff */
[----:B------:R-:W-:Y:S01]  /*5af0*/  HADD2.F32 R88, -RZ, R87.H1_H1 ;  /* 0x30000057ff587230 */ /* 0x000fe20000004100 */
[----:B------:R-:W-:Y:S01]  /*5b00*/  F2FP.F16.E5M2.UNPACK_B R93, R150.H1 ;  /* 0x00000096ff5d723e */ /* 0x000fe200030004ff */
[----:B------:R-:W-:Y:S01]  /*5b10*/  HADD2.F32 R86, -RZ, R85.H1_H1 ;  /* 0x30000055ff567230 */ /* 0x000fe20000004100 */
[-C--:B------:R-:W-:Y:S01]  /*5b20*/  F2FP.F16.E5M2.UNPACK_B R95, R151.reuse ;  /* 0x00000097ff5f723e */ /* 0x080fe200020004ff */
[----:B------:R-:W2:Y:S01]  /*5b30*/  LDTM.x64 R4, tmem[UR4] ;  /* 0x00000004000479ee */ /* 0x000ea20008340000 */
[----:B------:R-:W-:Y:S01]  /*5b40*/  F2FP.F16.E5M2.UNPACK_B R97, R151.H1 ;  /* 0x00000097ff61723e */ /* 0x000fe200030004ff */
[----:B------:R-:W-:Y:S01]  /*5b50*/  HADD2.F32 R85, -RZ, R87.H0_H0 ;  /* 0x20000057ff557230 */ /* 0x000fe20000004100 */
[-C--:B------:R-:W-:Y:S01]  /*5b60*/  F2FP.F16.E5M2.UNPACK_B R99, R152.reuse ;  /* 0x00000098ff63723e */ /* 0x080fe200020004ff */
[----:B------:R-:W-:Y:S01]  /*5b70*/  HADD2.F32 R87, -RZ, R89.H0_H0 ;  /* 0x20000059ff577230 */ /* 0x000fe20000004100 */
[----:B------:R-:W-:Y:S01]  /*5b80*/  F2FP.F16.E5M2.UNPACK_B R101, R152.H1 ;  /* 0x00000098ff65723e */ /* 0x000fe200030004ff */
[----:B------:R-:W-:Y:S01]  /*5b90*/  HADD2.F32 R92, -RZ, R91.H1_H1 ;  /* 0x3000005bff5c7230 */ /* 0x000fe20000004100 */
[----:B------:R-:W-:Y:S01]  /*5ba0*/  ISETP.NE.AND P6, PT, R184, RZ, PT ;  /* 0x000000ffb800720c */ /* 0x000fe20003fc5270 */
[----:B------:R-:W-:Y:S01]  /*5bb0*/  HADD2.F32 R96, -RZ, R95.H1_H1 ;  /* 0x3000005fff607230 */ /* 0x000fe20000004100 */
[----:B------:R-:W-:Y:S01]  /*5bc0*/  SHF.L.U32 R211, R176, 0x4, RZ ;  /* 0x00000004b0d37819 */ /* 0x000fe200000006ff */
[----:B------:R-:W-:Y:S01]  /*5bd0*/  HADD2.F32 R100, -RZ, R99.H1_H1 ;  /* 0x30000063ff647230 */ /* 0x000fe20000004100 */
[----:B------:R-:W-:Y:S01]  /*5be0*/  SHF.L.U32 R219, R175, 0x4, RZ ;  /* 0x00000004afdb7819 */ /* 0x000fe200000006ff */
[----:B------:R-:W-:Y:S01]  /*5bf0*/  HADD2.F32 R90, -RZ, R89.H1_H1 ;  /* 0x30000059ff5a7230 */ /* 0x000fe20000004100 */
[C---:B------:R-:W-:Y:S01]  /*5c00*/  IADD3 R204, PT, PT, R190.reuse, R211, RZ ;  /* 0x000000d3becc7210 */ /* 0x040fe20007ffe0ff */
[----:B------:R-:W-:Y:S01]  /*5c10*/  HADD2.F32 R89, -RZ, R91.H0_H0 ;  /* 0x2000005bff597230 */ /* 0x000fe20000004100 */
[----:B------:R-:W-:Y:S01]  /*5c20*/  IADD3 R206, PT, PT, R190, R219, RZ ;  /* 0x000000dbbece7210 */ /* 0x000fe20007ffe0ff */
[--C-:B------:R-:W-:Y:S01]  /*5c30*/  HADD2.F32 R91, -RZ, R93.reuse.H0_H0 ;  /* 0x2000005dff5b7230 */ /* 0x100fe20000004100 */
[----:B------:R-:W-:Y:S01]  /*5c40*/  SHF.L.U32 R217, R188, 0x4, RZ ;  /* 0x00000004bcd97819 */ /* 0x000fe200000006ff */
[----:B------:R-:W-:Y:S01]  /*5c50*/  HADD2.F32 R94, -RZ, R93.H1_H1 ;  /* 0x3000005dff5e7230 */ /* 0x000fe20000004100 */
[-C--:B------:R-:W-:Y:S01]  /*5c60*/  F2FP.F16.E5M2.UNPACK_B R103, R153.reuse ;  /* 0x00000099ff67723e */ /* 0x080fe200020004ff */
[----:B------:R-:W-:Y:S01]  /*5c70*/  HADD2.F32 R93, -RZ, R95.H0_H0 ;  /* 0x2000005fff5d7230 */ /* 0x000fe20000004100 */
[----:B------:R-:W-:Y:S01]  /*5c80*/  IADD3 R205, PT, PT, R217, R204, RZ ;  /* 0x000000ccd9cd7210 */ /* 0x000fe20007ffe0ff */
[----:B------:R-:W-:Y:S01]  /*5c90*/  HADD2.F32 R95, -RZ, R97.H0_H0 ;  /* 0x20000061ff5f7230 */ /* 0x000fe20000004100 */
[----:B------:R-:W-:Y:S01]  /*5ca0*/  F2FP.F16.E5M2.UNPACK_B R105, R153.H1 ;  /* 0x00000099ff69723e */ /* 0x000fe200030004ff */
[C---:B--2---:R-:W-:Y:S01]  /*5cb0*/  FMUL R0, R78.reuse, R4 ;  /* 0x000000044e007220 */ /* 0x044fe20000400000 */
[C---:B-1----:R-:W-:Y:S01]  /*5cc0*/  FMUL R2, R78.reuse, R5 ;  /* 0x000000054e027220 */ /* 0x042fe20000400000 */
[C---:B------:R-:W-:Y:S01]  /*5cd0*/  FMUL R4, R78.reuse, R8 ;  /* 0x000000084e047220 */ /* 0x040fe20000400000 */
[C---:B------:R-:W-:Y:S01]  /*5ce0*/  FMUL R5, R78.reuse, R9 ;  /* 0x000000094e057220 */ /* 0x040fe20000400000 */
[C---:B------:R-:W-:Y:S01]  /*5cf0*/  FFMA R0, R81.reuse, R82, R0 ;  /* 0x0000005251007223 */ /* 0x040fe20000000000 */
[C---:B------:R-:W-:Y:S01]  /*5d00*/  FFMA R2, R81.reuse, R83, R2 ;  /* 0x0000005351027223 */ /* 0x040fe20000000002 */
[C---:B------:R-:W-:Y:S01]  /*5d10*/  FMUL R8, R78.reuse, R12 ;  /* 0x0000000c4e087220 */ /* 0x040fe20000400000 */
[C---:B------:R-:W-:Y:S01]  /*5d20*/  FMUL R9, R78.reuse, R13 ;  /* 0x0000000d4e097220 */ /* 0x040fe20000400000 */
[C---:B------:R-:W-:Y:S01]  /*5d30*/  FMUL R12, R78.reuse, R16 ;  /* 0x000000104e0c7220 */ /* 0x040fe20000400000 */
[C---:B------:R-:W-:Y:S01]  /*5d40*/  FMUL R13, R78.reuse, R17 ;  /* 0x000000114e0d7220 */ /* 0x040fe20000400000 */
[C---:B------:R-:W-:Y:S01]  /*5d50*/  FMUL R16, R78.reuse, R20 ;  /* 0x000000144e107220 */ /* 0x040fe20000400000 */
[C---:B------:R-:W-:Y:S01]  /*5d60*/  FMUL R17, R78.reuse, R21 ;  /* 0x000000154e117220 */ /* 0x040fe20000400000 */
[----:B------:R-:W-:Y:S02]  /*5d70*/  HADD2.F32 R104, -RZ, R103.H1_H1 ;  /* 0x30000067ff687230 */ /* 0x000fe40000004100 */
[C---:B------:R-:W-:Y:S01]  /*5d80*/  FMUL R20, R78.reuse, R24 ;  /* 0x000000184e147220 */ /* 0x040fe20000400000 */
[C---:B------:R-:W-:Y:S01]  /*5d90*/  FMUL R21, R78.reuse, R25 ;  /* 0x000000194e157220 */ /* 0x040fe20000400000 */
[C---:B------:R-:W-:Y:S01]  /*5da0*/  FMUL R24, R78.reuse, R28 ;  /* 0x0000001c4e187220 */ /* 0x040fe20000400000 */
[C---:B------:R-:W-:Y:S01]  /*5db0*/  FMUL R25, R78.reuse, R29 ;  /* 0x0000001d4e197220 */ /* 0x040fe20000400000 */
[C---:B------:R-:W-:Y:S01]  /*5dc0*/  FMUL R28, R78.reuse, R32 ;  /* 0x000000204e1c7220 */ /* 0x040fe20000400000 */
[C---:B------:R-:W-:Y:S01]  /*5dd0*/  FMUL R29, R78.reuse, R33 ;  /* 0x000000214e1d7220 */ /* 0x040fe20000400000 */
[C---:B------:R-:W-:Y:S01]  /*5de0*/  FMUL R32, R78.reuse, R36 ;  /* 0x000000244e207220 */ /* 0x040fe20000400000 */
[----:B------:R-:W-:Y:S01]  /*5df0*/  F2FP.F16.E5M2.UNPACK_B R107, R154 ;  /* 0x0000009aff6b723e */ /* 0x000fe200020004ff */
[C---:B------:R-:W-:Y:S01]  /*5e00*/  FMUL R33, R78.reuse, R37 ;  /* 0x000000254e217220 */ /* 0x040fe20000400000 */
[C---:B------:R-:W-:Y:S01]  /*5e10*/  FMUL R36, R78.reuse, R40 ;  /* 0x000000284e247220 */ /* 0x040fe20000400000 */
[----:B------:R-:W-:Y:S01]  /*5e20*/  F2FP.F16.E5M2.UNPACK_B R109, R154.H1 ;  /* 0x0000009aff6d723e */ /* 0x000fe200030004ff */
[C---:B------:R-:W-:Y:S01]  /*5e30*/  FMUL R37, R78.reuse, R41 ;  /* 0x000000294e257220 */ /* 0x040fe20000400000 */
[----:B------:R-:W-:Y:S02]  /*5e40*/  HADD2.F32 R108, -RZ, R107.H1_H1 ;  /* 0x3000006bff6c7230 */ /* 0x000fe40000004100 */
        /* <DEDUP_REMOVED lines=26> */
[C---:B------:R-:W-:Y:S01]  /*5ff0*/  FFMA R3, R81.reuse, R84, R3 ;  /* 0x0000005451037223 */ /* 0x040fe20000000003 */
[C---:B------:R-:W-:Y:S01]  /*6000*/  FFMA R7, R81.reuse, R86, R7 ;  /* 0x0000005651077223 */ /* 0x040fe20000000007 */
[----:B------:R-:W-:Y:S01]  /*6010*/  F2FP.F16.E5M2.UNPACK_B R127, R159 ;  /* 0x0000009fff7f723e */ /* 0x000fe200020004ff */
[C---:B------:R-:W-:Y:S01]  /*6020*/  FFMA R4, R81.reuse, R85, R4 ;  /* 0x0000005551047223 */ /* 0x040fe20000000004 */
[C---:B------:R-:W-:Y:S01]  /*6030*/  FFMA R5, R81.reuse, R88, R5 ;  /* 0x0000005851057223 */ /* 0x040fe20000000005 */
[----:B------:R-:W-:Y:S01]  /*6040*/  F2FP.F16.E5M2.UNPACK_B R129, R159.H1 ;  /* 0x0000009fff81723e */ /* 0x000fe200030004ff */
[----:B------:R-:W-:Y:S01]  /*6050*/  FFMA R6, R81, R87, R6 ;  /* 0x0000005751067223 */ /* 0x000fe20000000006 */
[----:B------:R-:W-:Y:S01]  /*6060*/  F2FP.SATFINITE.E5M2.F32.PACK_AB_MERGE_C R185, R7, R3, RZ ;  /* 0x0000000307b9723e */ /* 0x000fe200048060ff */
[----:B------:R-:W-:Y:S02]  /*6070*/  HADD2.F32 R124, -RZ, R123.H1_H1 ;  /* 0x3000007bff7c7230 */ /* 0x000fe40000004100 */
[----:B------:R-:W-:Y:S01]  /*6080*/  FMUL R11, R78, R11 ;  /* 0x0000000b4e0b7220 */ /* 0x000fe20000400000 */
[----:B------:R-:W-:Y:S01]  /*6090*/  HADD2.F32 R128, -RZ, R127.H1_H1 ;  /* 0x3000007fff807230 */ /* 0x000fe20000004100 */
[----:B------:R-:W-:Y:S01]  /*60a0*/  F2FP.SATFINITE.E5M2.F32.PACK_AB_MERGE_C R184, R2, R0, R185 ;  /* 0x0000000002b8723e */ /* 0x000fe200048060b9 */
[C---:B------:R-:W-:Y:S01]  /*60b0*/  FMUL R10, R78.reuse, R14 ;  /* 0x0000000e4e0a7220 */ /* 0x040fe20000400000 */
[C---:B------:R-:W-:Y:S01]  /*60c0*/  FFMA R11, R81.reuse, R90, R11 ;  /* 0x0000005a510b7223 */ /* 0x040fe2000000000b */
[C---:B------:R-:W-:Y:S01]  /*60d0*/  FFMA R8, R81.reuse, R89, R8 ;  /* 0x0000005951087223 */ /* 0x040fe20000000008 */
[----:B------:R-:W-:Y:S01]  /*60e0*/  FFMA R9, R81, R92, R9 ;  /* 0x0000005c51097223 */ /* 0x000fe20000000009 */
[----:B------:R-:W-:Y:S01]  /*60f0*/  F2FP.F16.E5M2.UNPACK_B R131, R160 ;  /* 0x000000a0ff83723e */ /* 0x000fe200020004ff */
[----:B------:R-:W-:Y:S01]  /*6100*/  HADD2.F32 R98, -RZ, R97.H1_H1 ;  /* 0x30000061ff627230 */ /* 0x000fe20000004100 */
[----:B------:R-:W-:Y:S01]  /*6110*/  F2FP.SATFINITE.E5M2.F32.PACK_AB_MERGE_C R186, R11, R6, RZ ;  /* 0x000000060bba723e */ /* 0x000fe200048060ff */
[----:B------:R-:W-:Y:S01]  /*6120*/  FFMA R10, R81, R91, R10 ;  /* 0x0000005b510a7223 */ /* 0x000fe2000000000a */
[----:B------:R-:W-:Y:S02]  /*6130*/  HADD2.F32 R97, -RZ, R99.H0_H0 ;  /* 0x20000063ff617230 */ /* 0x000fe40000004100 */
[C---:B------:R-:W-:Y:S01]  /*6140*/  FMUL R15, R78.reuse, R15 ;  /* 0x0000000f4e0f7220 */ /* 0x040fe20000400000 */
[----:B------:R-:W-:Y:S01]  /*6150*/  F2FP.SATFINITE.E5M2.F32.PACK_AB_MERGE_C R185, R5, R4, R186 ;  /* 0x0000000405b9723e */ /* 0x000fe200048060ba */
[----:B------:R-:W-:Y:S02]  /*6160*/  HADD2.F32 R132, -RZ, R131.H1_H1 ;  /* 0x30000083ff847230 */ /* 0x000fe40000004100 */
[C---:B------:R-:W-:Y:S01]  /*6170*/  FMUL R14, R78.reuse, R18 ;  /* 0x000000124e0e7220 */ /* 0x040fe20000400000 */
[C---:B------:R-:W-:Y:S01]  /*6180*/  FFMA R15, R81.reuse, R94, R15 ;  /* 0x0000005e510f7223 */ /* 0x040fe2000000000f */
[C---:B------:R-:W-:Y:S01]  /*6190*/  FFMA R12, R81.reuse, R93, R12 ;  /* 0x0000005d510c7223 */ /* 0x040fe2000000000c */
[----:B------:R-:W-:Y:S01]  /*61a0*/  FFMA R13, R81, R96, R13 ;  /* 0x00000060510d7223 */ /* 0x000fe2000000000d */
[----:B------:R-:W-:Y:S01]  /*61b0*/  F2FP.F16.E5M2.UNPACK_B R133, R160.H1 ;  /* 0x000000a0ff85723e */ /* 0x000fe200030004ff */
[--C-:B------:R-:W-:Y:S01]  /*61c0*/  HADD2.F32 R99, -RZ, R101.reuse.H0_H0 ;  /* 0x20000065ff637230 */ /* 0x100fe20000004100 */
[----:B------:R-:W-:Y:S01]  /*61d0*/  F2FP.SATFINITE.E5M2.F32.PACK_AB_MERGE_C R186, R15, R10, RZ ;  /* 0x0000000a0fba723e */ /* 0x000fe200048060ff */
[----:B------:R-:W-:Y:S01]  /*61e0*/  FFMA R14, R81, R95, R14 ;  /* 0x0000005f510e7223 */ /* 0x000fe2000000000e */
[C---:B------:R-:W-:Y:S01]  /*61f0*/  FMUL R19, R78.reuse, R19 ;  /* 0x000000134e137220 */ /* 0x040fe20000400000 */
[----:B------:R-:W-:Y:S01]  /*6200*/  HADD2.F32 R102, -RZ, R101.H1_H1 ;  /* 0x30000065ff667230 */ /* 0x000fe20000004100 */
[----:B------:R-:W-:Y:S01]  /*6210*/  F2FP.SATFINITE.E5M2.F32.PACK_AB_MERGE_C R186, R9, R8, R186 ;  /* 0x0000000809ba723e */ /* 0x000fe200048060ba */
[----:B------:R-:W-:Y:S02]  /*6220*/  HADD2.F32 R101, -RZ, R103.H0_H0 ;  /* 0x20000067ff657230 */ /* 0x000fe40000004100 */
[C---:B------:R-:W-:Y:S01]  /*6230*/  FFMA R19, R81.reuse, R98, R19 ;  /* 0x0000006251137223 */ /* 0x040fe20000000013 */
[C---:B------:R-:W-:Y:S01]  /*6240*/  FFMA R16, R81.reuse, R97, R16 ;  /* 0x0000006151107223 */ /* 0x040fe20000000010 */
[----:B------:R-:W-:Y:S01]  /*6250*/  FFMA R17, R81, R100, R17 ;  /* 0x0000006451117223 */ /* 0x000fe20000000011 */
[C---:B------:R-:W-:Y:S01]  /*6260*/  FMUL R18, R78.reuse, R22 ;  /* 0x000000164e127220 */ /* 0x040fe20000400000 */
[----:B------:R-:W-:Y:S01]  /*6270*/  F2FP.F16.E5M2.UNPACK_B R135, R161 ;  /* 0x000000a1ff87723e */ /* 0x000fe200020004ff */
        /* <DEDUP_REMOVED lines=10> */
[----:B------:R1:W-:Y:S01]  /*6320*/  STS.128 [R172+UR49+0x4200], R184 ;  /* 0x004200b8ac007988 */ /* 0x0003e20008000c31 */
[----:B------:R-:W-:Y:S01]  /*6330*/  HADD2.F32 R136, -RZ, R135.H1_H1 ;  /* 0x30000087ff887230 */ /* 0x000fe20000004100 */
[----:B------:R-:W-:Y:S01]  /*6340*/  F2FP.SATFINITE.E5M2.F32.PACK_AB_MERGE_C R196, R23, R18, RZ ;  /* 0x0000001217c4723e */ /* 0x000fe200048060ff */
[C---:B------:R-:W-:Y:S01]  /*6350*/  FMUL R22, R78.reuse, R26 ;  /* 0x0000001a4e167220 */ /* 0x040fe20000400000 */
[C---:B------:R-:W-:Y:S01]  /*6360*/  FMUL R27, R78.reuse, R27 ;  /* 0x0000001b4e1b7220 */ /* 0x040fe20000400000 */
[--C-:B------:R-:W-:Y:S01]  /*6370*/  HADD2.F32 R107, -RZ, R109.reuse.H0_H0 ;  /* 0x2000006dff6b7230 */ /* 0x100fe20000004100 */
[----:B------:R-:W-:Y:S01]  /*6380*/  F2FP.SATFINITE.E5M2.F32.PACK_AB_MERGE_C R196, R17, R16, R196 ;  /* 0x0000001011c4723e */ /* 0x000fe200048060c4 */
[C---:B------:R-:W-:Y:S01]  /*6390*/  FFMA R22, R81.reuse, R103, R22 ;  /* 0x0000006751167223 */ /* 0x040fe20000000016 */
[C---:B------:R-:W-:Y:S01]  /*63a0*/  FFMA R27, R81.reuse, R106, R27 ;  /* 0x0000006a511b7223 */ /* 0x040fe2000000001b */
[C---:B------:R-:W-:Y:S01]  /*63b0*/  FFMA R24, R81.reuse, R105, R24 ;  /* 0x0000006951187223 */ /* 0x040fe20000000018 */
[----:B------:R-:W-:Y:S01]  /*63c0*/  F2FP.F16.E5M2.UNPACK_B R137, R161.H1 ;  /* 0x000000a1ff89723e */ /* 0x000fe200030004ff */
[----:B------:R-:W-:Y:S02]  /*63d0*/  HADD2.F32 R110, -RZ, R109.H1_H1 ;  /* 0x3000006dff6e7230 */ /* 0x000fe40000004100 */
[----:B------:R-:W-:Y:S01]  /*63e0*/  FFMA R25, R81, R108, R25 ;  /* 0x0000006c51197223 */ /* 0x000fe20000000019 */
[----:B------:R-:W-:Y:S01]  /*63f0*/  F2FP.SATFINITE.E5M2.F32.PACK_AB_MERGE_C R197, R27, R22, RZ ;  /* 0x000000161bc5723e */ /* 0x000fe200048060ff */
[----:B------:R-:W-:Y:S02]  /*6400*/  HADD2.F32 R109, -RZ, R111.H0_H0 ;  /* 0x2000006fff6d7230 */ /* 0x000fe40000004100 */
[C---:B------:R-:W-:Y:S01]  /*6410*/  FMUL R26, R78.reuse, R30 ;  /* 0x0000001e4e1a7220 */ /* 0x040fe20000400000 */
[C---:B------:R-:W-:Y:S01]  /*6420*/  FMUL R31, R78.reuse, R31 ;  /* 0x0000001f4e1f7220 */ /* 0x040fe20000400000 */
[--C-:B------:R-:W-:Y:S01]  /*6430*/  HADD2.F32 R111, -RZ, R113.reuse.H0_H0 ;  /* 0x20000071ff6f7230 */ /* 0x100fe20000004100 */
[----:B------:R-:W-:Y:S01]  /*6440*/  F2FP.SATFINITE.E5M2.F32.PACK_AB_MERGE_C R197, R21, R20, R197 ;  /* 0x0000001415c5723e */ /* 0x000fe200048060c5 */
[C---:B------:R-:W-:Y:S01]  /*6450*/  FFMA R26, R81.reuse, R107, R26 ;  /* 0x0000006b511a7223 */ /* 0x040fe2000000001a */
[C---:B------:R-:W-:Y:S01]  /*6460*/  FFMA R31, R81.reuse, R110, R31 ;  /* 0x0000006e511f7223 */ /* 0x040fe2000000001f */
[C---:B------:R-:W-:Y:S01]  /*6470*/  FFMA R28, R81.reuse, R109, R28 ;  /* 0x0000006d511c7223 */ /* 0x040fe2000000001c */
[----:B------:R-:W-:Y:S01]  /*6480*/  F2FP.F16.E5M2.UNPACK_B R139, R162 ;  /* 0x000000a2ff8b723e */ /* 0x000fe200020004ff */
[----:B------:R-:W-:Y:S02]  /*6490*/  HADD2.F32 R114, -RZ, R113.H1_H1 ;  /* 0x30000071ff727230 */ /* 0x000fe40000004100 */
[----:B------:R-:W-:Y:S01]  /*64a0*/  FFMA R29, R81, R112, R29 ;  /* 0x00000070511d7223 */ /* 0x000fe2000000001d */
[----:B------:R-:W-:Y:S01]  /*64b0*/  F2FP.SATFINITE.E5M2.F32.PACK_AB_MERGE_C R198, R31, R26, RZ ;  /* 0x0000001a1fc6723e */ /* 0x000fe200048060ff */
[----:B------:R-:W-:Y:S02]  /*64c0*/  HADD2.F32 R113, -RZ, R115.H0_H0 ;  /* 0x20000073ff717230 */ /* 0x000fe40000004100 */
[C---:B------:R-:W-:Y:S01]  /*64d0*/  FMUL R30, R78.reuse, R34 ;  /* 0x000000224e1e7220 */ /* 0x040fe20000400000 */
[----:B------:R-:W-:Y:S01]  /*64e0*/  HADD2.F32 R140, -RZ, R139.H1_H1 ;  /* 0x3000008bff8c7230 */ /* 0x000fe20000004100 */
[----:B------:R-:W-:Y:S01]  /*64f0*/  F2FP.SATFINITE.E5M2.F32.PACK_AB_MERGE_C R198, R25, R24, R198 ;  /* 0x0000001819c6723e */ /* 0x000fe200048060c6 */
[C---:B------:R-:W-:Y:S01]  /*6500*/  FMUL R35, R78.reuse, R35 ;  /* 0x000000234e237220 */ /* 0x040fe20000400000 */
[--C-:B------:R-:W-:Y:S02]  /*6510*/  HADD2.F32 R115, -RZ, R117.reuse.H0_H0 ;  /* 0x20000075ff737230 */ /* 0x100fe40000004100 */
[C---:B------:R-:W-:Y:S01]  /*6520*/  FFMA R30, R81.reuse, R111, R30 ;  /* 0x0000006f511e7223 */ /* 0x040fe2000000001e */
[----:B------:R-:W-:Y:S02]  /*6530*/  HADD2.F32 R118, -RZ, R117.H1_H1 ;  /* 0x30000075ff767230 */ /* 0x000fe40000004100 */
[C---:B------:R-:W-:Y:S01]  /*6540*/  FFMA R35, R81.reuse, R114, R35 ;  /* 0x0000007251237223 */ /* 0x040fe20000000023 */
[C---:B------:R-:W-:Y:S01]  /*6550*/  FFMA R32, R81.reuse, R113, R32 ;  /* 0x0000007151207223 */ /* 0x040fe20000000020 */
[----:B------:R-:W-:Y:S01]  /*6560*/  F2FP.F16.E5M2.UNPACK_B R141, R162.H1 ;  /* 0x000000a2ff8d723e */ /* 0x000fe200030004ff */
[----:B------:R-:W-:Y:S01]  /*6570*/  FFMA R33, R81, R116, R33 ;  /* 0x0000007451217223 */ /* 0x000fe20000000021 */
[----:B------:R-:W-:Y:S01]  /*6580*/  HADD2.F32 R117, -RZ, R119.H0_H0 ;  /* 0x20000077ff757230 */ /* 0x000fe20000004100 */
        /* <DEDUP_REMOVED lines=9> */
[----:B------:R1:W-:Y:S01]  /*6620*/  STS.128 [R204+0x4010], R196 ;  /* 0x004010c4cc007388 */ /* 0x0003e20000000c00 */
[----:B------:R-:W-:Y:S01]  /*6630*/  FFMA R37, R81, R120, R37 ;  /* 0x0000007851257223 */ /* 0x000fe20000000025 */
[----:B------:R-:W-:Y:S01]  /*6640*/  F2FP.SATFINITE.E5M2.F32.PACK_AB_MERGE_C R200, R39, R34, RZ ;  /* 0x0000002227c8723e */ /* 0x000fe200048060ff */
[----:B------:R-:W-:Y:S02]  /*6650*/  HADD2.F32 R122, -RZ, R121.H1_H1 ;  /* 0x30000079ff7a7230 */ /* 0x000fe40000004100 */
[C---:B------:R-:W-:Y:S01]  /*6660*/  FMUL R38, R78.reuse, R42 ;  /* 0x0000002a4e267220 */ /* 0x040fe20000400000 */
[----:B------:R-:W-:Y:S01]  /*6670*/  HADD2.F32 R121, -RZ, R123.H0_H0 ;  /* 0x2000007bff797230 */ /* 0x000fe20000004100 */
[----:B------:R-:W-:Y:S01]  /*6680*/  F2FP.SATFINITE.E5M2.F32.PACK_AB_MERGE_C R200, R33, R32, R200 ;  /* 0x0000002021c8723e */ /* 0x000fe200048060c8 */
[----:B------:R-:W-:Y:S02]  /*6690*/  HADD2.F32 R144, -RZ, R143.H1_H1 ;  /* 0x3000008fff907230 */ /* 0x000fe40000004100 */
[C---:B------:R-:W-:Y:S01]  /*66a0*/  FFMA R38, R81.reuse, R119, R38 ;  /* 0x0000007751267223 */ /* 0x040fe20000000026 */
[C---:B------:R-:W-:Y:S01]  /*66b0*/  FMUL R43, R78.reuse, R43 ;  /* 0x0000002b4e2b7220 */ /* 0x040fe20000400000 */
[--C-:B------:R-:W-:Y:S02]  /*66c0*/  HADD2.F32 R123, -RZ, R125.reuse.H0_H0 ;  /* 0x2000007dff7b7230 */ /* 0x100fe40000004100 */
[C---:B------:R-:W-:Y:S01]  /*66d0*/  FMUL R42, R78.reuse, R46 ;  /* 0x0000002e4e2a7220 */ /* 0x040fe20000400000 */
[----:B------:R-:W-:Y:S02]  /*66e0*/  HADD2.F32 R126, -RZ, R125.H1_H1 ;  /* 0x3000007dff7e7230 */ /* 0x000fe40000004100 */
[C---:B------:R-:W-:Y:S01]  /*66f0*/  FFMA R43, R81.reuse, R122, R43 ;  /* 0x0000007a512b7223 */ /* 0x040fe2000000002b */
[----:B------:R-:W-:Y:S01]  /*6700*/  F2FP.F16.E5M2.UNPACK_B R145, R163.H1 ;  /* 0x000000a3ff91723e */ /* 0x000fe200030004ff */
[C---:B------:R-:W-:Y:S01]  /*6710*/  FFMA R40, R81.reuse, R121, R40 ;  /* 0x0000007951287223 */ /* 0x040fe20000000028 */
[----:B------:R-:W-:Y:S01]  /*6720*/  FFMA R41, R81, R124, R41 ;  /* 0x0000007c51297223 */ /* 0x000fe20000000029 */
[----:B------:R-:W-:Y:S01]  /*6730*/  ISETP.NE.AND P0, PT, R193, RZ, PT ;  /* 0x000000ffc100720c */ /* 0x000fe20003f05270 */
[----:B------:R-:W-:Y:S01]  /*6740*/  HADD2.F32 R125, -RZ, R127.H0_H0 ;  /* 0x2000007fff7d7230 */ /* 0x000fe20000004100 */
[----:B------:R-:W-:Y:S01]  /*6750*/  F2FP.SATFINITE.E5M2.F32.PACK_AB_MERGE_C R201, R43, R38, RZ ;  /* 0x000000262bc9723e */ /* 0x000fe200048060ff */
[----:B------:R-:W-:Y:S01]  /*6760*/  FFMA R42, R81, R123, R42 ;  /* 0x0000007b512a7223 */ /* 0x000fe2000000002a */
[C---:B------:R-:W-:Y:S01]  /*6770*/  FMUL R47, R78.reuse, R47 ;  /* 0x0000002f4e2f7220 */ /* 0x040fe20000400000 */
[--C-:B------:R-:W-:Y:S01]  /*6780*/  HADD2.F32 R127, -RZ, R129.reuse.H0_H0 ;  /* 0x20000081ff7f7230 */ /* 0x100fe20000004100 */
[----:B------:R-:W-:Y:S01]  /*6790*/  F2FP.SATFINITE.E5M2.F32.PACK_AB_MERGE_C R201, R37, R36, R201 ;  /* 0x0000002425c9723e */ /* 0x000fe200048060c9 */
[----:B------:R-:W-:Y:S02]  /*67a0*/  HADD2.F32 R130, -RZ, R129.H1_H1 ;  /* 0x30000081ff827230 */ /* 0x000fe40000004100 */
[C---:B------:R-:W-:Y:S01]  /*67b0*/  FFMA R47, R81.reuse, R126, R47 ;  /* 0x0000007e512f7223 */ /* 0x040fe2000000002f */
[C---:B------:R-:W-:Y:S01]  /*67c0*/  FFMA R44, R81.reuse, R125, R44 ;  /* 0x0000007d512c7223 */ /* 0x040fe2000000002c */
[C---:B------:R-:W-:Y:S01]  /*67d0*/  FFMA R45, R81.reuse, R128, R45 ;  /* 0x00000080512d7223 */ /* 0x040fe2000000002d */
[----:B------:R-:W-:Y:S02]  /*67e0*/  HADD2.F32 R129, -RZ, R131.H0_H0 ;  /* 0x20000083ff817230 */ /* 0x000fe40000004100 */
[C---:B------:R-:W-:Y:S01]  /*67f0*/  FMUL R46, R78.reuse, R50 ;  /* 0x000000324e2e7220 */ /* 0x040fe20000400000 */
[C---:B------:R-:W-:Y:S01]  /*6800*/  FMUL R51, R78.reuse, R51 ;  /* 0x000000334e337220 */ /* 0x040fe20000400000 */
[--C-:B------:R-:W-:Y:S02]  /*6810*/  HADD2.F32 R131, -RZ, R133.reuse.H0_H0 ;  /* 0x20000085ff837230 */ /* 0x100fe40000004100 */
[C---:B------:R-:W-:Y:S01]  /*6820*/  FMUL R50, R78.reuse, R54 ;  /* 0x000000364e327220 */ /* 0x040fe20000400000 */
[C---:B------:R-:W-:Y:S01]  /*6830*/  FFMA R46, R81.reuse, R127, R46 ;  /* 0x0000007f512e7223 */ /* 0x040fe2000000002e */
[----:B------:R-:W-:Y:S02]  /*6840*/  HADD2.F32 R134, -RZ, R133.H1_H1 ;  /* 0x30000085ff867230 */ /* 0x000fe40000004100 */
[C---:B------:R-:W-:Y:S01]  /*6850*/  FFMA R51, R81.reuse, R130, R51 ;  /* 0x0000008251337223 */ /* 0x040fe20000000033 */
[----:B------:R-:W-:Y:S02]  /*6860*/  HADD2.F32 R133, -RZ, R135.H0_H0 ;  /* 0x20000087ff857230 */ /* 0x000fe40000004100 */
[C---:B------:R-:W-:Y:S01]  /*6870*/  FMUL R55, R78.reuse, R55 ;  /* 0x000000374e377220 */ /* 0x040fe20000400000 */
[C---:B------:R-:W-:Y:S01]  /*6880*/  FFMA R48, R81.reuse, R129, R48 ;  /* 0x0000008151307223 */ /* 0x040fe20000000030 */
[C---:B------:R-:W-:Y:S01]  /*6890*/  FFMA R49, R81.reuse, R132, R49 ;  /* 0x0000008451317223 */ /* 0x040fe20000000031 */
[--C-:B------:R-:W-:Y:S02]  /*68a0*/  HADD2.F32 R135, -RZ, R137.reuse.H0_H0 ;  /* 0x20000089ff877230 */ /* 0x100fe40000004100 */
[C---:B------:R-:W-:Y:S01]  /*68b0*/  FFMA R50, R81.reuse, R131, R50 ;  /* 0x0000008351327223 */ /* 0x040fe20000000032 */
[----:B------:R-:W-:Y:S02]  /*68c0*/  HADD2.F32 R138, -RZ, R137.H1_H1 ;  /* 0x30000089ff8a7230 */ /* 0x000fe40000004100 */
[C---:B------:R-:W-:Y:S01]  /*68d0*/  FMUL R54, R78.reuse, R58 ;  /* 0x0000003a4e367220 */ /* 0x040fe20000400000 */
[----:B------:R-:W-:Y:S02]  /*68e0*/  HADD2.F32 R137, -RZ, R139.H0_H0 ;  /* 0x2000008bff897230 */ /* 0x000fe40000004100 */
[C---:B------:R-:W-:Y:S01]  /*68f0*/  FFMA R55, R81.reuse, R134, R55 ;  /* 0x0000008651377223 */ /* 0x040fe20000000037 */
        /* <DEDUP_REMOVED lines=16> */
[----:B------:R-:W-:Y:S01]  /*6a00*/  FFMA R63, R81, R142, R63 ;  /* 0x0000008e513f7223 */ /* 0x000fe2000000003f */
[----:B------:R-:W-:Y:S01]  /*6a10*/  FMUL R67, R78, R67 ;  /* 0x000000434e437220 */ /* 0x000fe20000400000 */
[----:B------:R-:W-:Y:S01]  /*6a20*/  F2FP.SATFINITE.E5M2.F32.PACK_AB_MERGE_C R202, R47, R42, RZ ;  /* 0x0000002a2fca723e */ /* 0x000fe200048060ff */
[----:B------:R-:W-:Y:S01]  /*6a30*/  FFMA R60, R81, R141, R60 ;  /* 0x0000008d513c7223 */ /* 0x000fe2000000003c */
[----:B------:R-:W-:Y:S01]  /*6a40*/  F2FP.SATFINITE.E5M2.F32.PACK_AB_MERGE_C R203, R51, R46, RZ ;  /* 0x0000002e33cb723e */ /* 0x000fe200048060ff */
[C---:B------:R-:W-:Y:S01]  /*6a50*/  FFMA R61, R81.reuse, R144, R61 ;  /* 0x00000090513d7223 */ /* 0x040fe2000000003d */
[C---:B------:R-:W-:Y:S01]  /*6a60*/  FFMA R62, R81.reuse, R143, R62 ;  /* 0x0000008f513e7223 */ /* 0x040fe2000000003e */
[----:B------:R-:W-:Y:S01]  /*6a70*/  FFMA R67, R81, R146, R67 ;  /* 0x0000009251437223 */ /* 0x000fe20000000043 */
[----:B------:R-:W-:Y:S02]  /*6a80*/  F2FP.SATFINITE.E5M2.F32.PACK_AB_MERGE_C R202, R41, R40, R202 ;  /* 0x0000002829ca723e */ /* 0x000fe400048060ca */
[----:B------:R-:W-:Y:S02]  /*6a90*/  F2FP.SATFINITE.E5M2.F32.PACK_AB_MERGE_C R203, R45, R44, R203 ;  /* 0x0000002c2dcb723e */ /* 0x000fe400048060cb */
[----:B------:R-:W-:Y:S02]  /*6aa0*/  F2FP.SATFINITE.E5M2.F32.PACK_AB_MERGE_C R212, R55, R50, RZ ;  /* 0x0000003237d4723e */ /* 0x000fe400048060ff */
[----:B------:R-:W-:Y:S01]  /*6ab0*/  F2FP.SATFINITE.E5M2.F32.PACK_AB_MERGE_C R213, R59, R54, RZ ;  /* 0x000000363bd5723e */ /* 0x000fe200048060ff */
[----:B------:R1:W-:Y:S01]  /*6ac0*/  STS.128 [R206+0x4020], R200 ;  /* 0x004020c8ce007388 */ /* 0x0003e20000000c00 */
[----:B------:R-:W-:Y:S02]  /*6ad0*/  F2FP.SATFINITE.E5M2.F32.PACK_AB_MERGE_C R214, R63, R58, RZ ;  /* 0x0000003a3fd6723e */ /* 0x000fe400048060ff */
[----:B------:R-:W-:Y:S02]  /*6ae0*/  F2FP.SATFINITE.E5M2.F32.PACK_AB_MERGE_C R215, R67, R62, RZ ;  /* 0x0000003e43d7723e */ /* 0x000fe400048060ff */
[----:B------:R-:W-:Y:S02]  /*6af0*/  F2FP.SATFINITE.E5M2.F32.PACK_AB_MERGE_C R212, R49, R48, R212 ;  /* 0x0000003031d4723e */ /* 0x000fe400048060d4 */
[----:B------:R-:W-:Y:S02]  /*6b00*/  F2FP.SATFINITE.E5M2.F32.PACK_AB_MERGE_C R213, R53, R52, R213 ;  /* 0x0000003435d5723e */ /* 0x000fe400048060d5 */
[----:B------:R-:W-:Y:S02]  /*6b10*/  F2FP.SATFINITE.E5M2.F32.PACK_AB_MERGE_C R214, R57, R56, R214 ;  /* 0x0000003839d6723e */ /* 0x000fe400048060d6 */
[----:B------:R-:W-:Y:S02]  /*6b20*/  F2FP.SATFINITE.E5M2.F32.PACK_AB_MERGE_C R215, R61, R60, R215 ;  /* 0x0000003c3dd7723e */ /* 0x000fe400048060d7 */
[----:B------:R-:W-:Y:S02]  /*6b30*/  LEA R210, R181, UR49, 0x3 ;  /* 0x00000031b5d27c11 */ /* 0x000fe4000f8e18ff */
[----:B------:R-:W-:Y:S01]  /*6b40*/  @P6 SHF.L.U32 R221, R180, 0x1f, RZ ;  /* 0x0000001fb4dd6819 */ /* 0x000fe200000006ff */
[----:B------:R1:W-:Y:S01]  /*6b50*/  STS.128 [R205+0x4010], R212 ;  /* 0x004010d4cd007388 */ /* 0x0003e20000000c00 */
[----:B------:R-:W-:Y:S01]  /*6b60*/  @!PT LDS RZ, [RZ] ;  /* 0x00000000fffff984 */ /* 0x000fe20000000800 */
[----:B------:R-:W-:Y:S01]  /*6b70*/  @!PT LDS RZ, [RZ] ;  /* 0x00000000fffff984 */ /* 0x000fe20000000800 */
[----:B------:R-:W-:Y:S01]  /*6b80*/  @!PT LDS RZ, [RZ] ;  /* 0x00000000fffff984 */ /* 0x000fe20000000800 */
[----:B------:R-:W-:Y:S01]  /*6b90*/  @!PT LDS RZ, [RZ] ;  /* 0x00000000fffff984 */ /* 0x000fe20000000800 */
[----:B------:R2:W-:Y:S07]  /*6ba0*/  MEMBAR.ALL.CTA ;  /* 0x0000000000007992 */ /* 0x0005ee0000008000 */
[----:B--2---:R-:W2:Y:S02]  /*6bb0*/  FENCE.VIEW.ASYNC.S ;  /* 0x00000000000073c6 */ /* 0x004ea40000000000 */
[----:B--2---:R-:W-:Y:S06]  /*6bc0*/  BAR.SYNC.DEFER_BLOCKING 0x1, 0x80 ;  /* 0x0042000000007b1d */ /* 0x004fec0000010000 */
[----:B------:R-:W-:Y:S05]  /*6bd0*/  @P0 BRA `(.L_x_98) ;  /* 0x0000000000280947 */ /* 0x000fea0003800000 */
[----:B------:R-:W-:Y:S02]  /*6be0*/  UIADD3 UR4, UPT, UPT, UR49, 0x4200, URZ ;  /* 0x0000420031047890 */ /* 0x000fe4000fffe0ff */
[----:B------:R-:W-:Y:S01]  /*6bf0*/  UIADD3 UR6, UP0, UPT, UR52, 0x680, URZ ;  /* 0x0000068034067890 */ /* 0x000fe2000ff1e0ff */
[----:B------:R-:W-:Y:S03]  /*6c00*/  UMOV UR43, UR36 ;  /* 0x00000024002b7c82 */ /* 0x000fe60008000000 */
[----:B------:R-:W-:Y:S01]  /*6c10*/  MOV R192, UR4 ;  /* 0x0000000400c07c02 */ /* 0x000fe20008000f00 */
[----:B------:R-:W-:Y:S03]  /*6c20*/  UIADD3.X UR7, UPT, UPT, URZ, UR53, URZ, UP0, !UPT ;  /* 0x00000035ff077290 */ /* 0x000fe600087fe4ff */
[----:B------:R-:W-:Y:S11]  /*6c30*/  R2UR UR40, R192 ;  /* 0x00000000c02872ca */ /* 0x000ff600000e0000 */
[----:B------:R-:W-:Y:S02]  /*6c40*/  @!UPT UIADD3 URZ, UPT, UPT, URZ, URZ, URZ ;  /* 0x000000fffffff290 */ /* 0x000fe4000fffe0ff */
[----:B------:R2:W-:Y:S01]  /*6c50*/  UTMASTG.3D [UR40], [UR6] ;  /* 0x00000028060073b5 */ /* 0x0005e20008010000 */
[----:B------:R0:W-:Y:S01]  /*6c60*/  UTMACMDFLUSH ;  /* 0x00000000000079b7 */ /* 0x0001e20000000000 */
[----:B--2---:R-:W-:Y:S04]  /*6c70*/  DEPBAR.LE SB0, 0x1 ;  /* 0x000080400000791a */ /* 0x004fe80000000000 */
.L_x_98:
[----:B------:R-:W-:Y:S05]  /*6c80*/  BSYNC.RECONVERGENT B0 ;  /* 0x0000000000007941 */ /* 0x000fea0003800200 */
.L_x_97:
[----:B------:R-:W-:Y:S06]  /*6c90*/  BAR.SYNC.DEFER_BLOCKING 0x1, 0x80 ;  /* 0x0042000000007b1d */ /* 0x000fec0000010000 */
[----:B------:R-:W2:Y:S01]  /*6ca0*/  @P6 SYNCS.PHASECHK.TRANS64.TRYWAIT P0, [R210+URZ+0x60], R221 ;  /* 0x000060ddd20065a7 */ /* 0x000ea200080011ff */
[----:B------:R-:W-:Y:S01]  /*6cb0*/  BSSY B1, `(.L_x_99) ;  /* 0x0000023000017945 */ /* 0x000fe20003800000 */
[----:B--2---:R-:W-:Y:S03]  /*6cc0*/  @P6 SEL R208, RZ, 0x1, !P0 ;  /* 0x00000001ffd06807 */ /* 0x004fe60004000000 */
[----:B------:R-:W-:Y:S05]  /*6cd0*/  @!P6 BRA `(.L_x_100) ;  /* 0x000000000080e947 */ /* 0x000fea0003800000 */
[----:B------:R-:W-:Y:S01]  /*6ce0*/  ISETP.NE.AND P1, PT, R209, RZ, PT ;  /* 0x000000ffd100720c */ /* 0x000fe20003f25270 */
[----:B------:R-:W-:Y:S01]  /*6cf0*/  BSSY B0, `(.L_x_101) ;  /* 0x000000a000007945 */ /* 0x000fe20003800000 */
[----:B------:R-:W-:Y:S11]  /*6d00*/  ISETP.NE.AND P0, PT, R208, RZ, PT ;  /* 0x000000ffd000720c */ /* 0x000ff60003f05270 */
[----:B------:R-:W-:Y:S04]  /*6d10*/  @P1 IMAD R0, R181, 0x2000, R190 ;  /* 0x00002000b5001824 */ /* 0x000fe800078e02be */
[C---:B------:R-:W-:Y:S01]  /*6d20*/  @P1 IMAD.IADD R2, R0.reuse, 0x1, R211 ;  /* 0x0000000100021824 */ /* 0x040fe200078e02d3 */
[----:B------:R-:W-:Y:S03]  /*6d30*/  @P1 IADD3 R219, PT, PT, R0, R219, RZ ;  /* 0x000000db00db1210 */ /* 0x000fe60007ffe0ff */
[----:B------:R-:W-:Y:S01]  /*6d40*/  @P1 IMAD.IADD R217, R217, 0x1, R2 ;  /* 0x00000001d9d91824 */ /* 0x000fe200078e0202 */
[----:B------:R-:W-:Y:S06]  /*6d50*/  @P0 BRA `(.L_x_102) ;  /* 0x00000000000c0947 */ /* 0x000fec0003800000 */
[----:B------:R-:W-:Y:S04]  /*6d60*/  SHF.L.U32 R3, R180, 0x1f, RZ ;  /* 0x0000001fb4037819 */ /* 0x000fe800000006ff */
[----:B------:R-:W2:Y:S02]  /*6d70*/  SYNCS.PHASECHK.TRANS64.TRYWAIT P0, [R210+URZ+0x60], R3 ;  /* 0x00006003d20075a7 */ /* 0x000ea400080011ff */
[----:B--2---:R-:W-:Y:S05]  /*6d80*/  @!P0 BRA `(.L_x_103) ;  /* 0x0000001c00e88947 */ /* 0x004fea0003800000 */
.L_x_102:
[----:B------:R-:W-:Y:S05]  /*6d90*/  BSYNC B0 ;  /* 0x0000000000007941 */ /* 0x000fea0003800000 */
.L_x_101:
[----:B------:R-:W-:Y:S01]  /*6da0*/  ISETP.NE.AND P0, PT, R209, RZ, PT ;  /* 0x000000ffd100720c */ /* 0x000fe20003f05270 */
[----:B--2---:R-:W-:Y:S02]  /*6db0*/  VIADD R210, R210, 0x70 ;  /* 0x00000070d2d27836 */ /* 0x004fe40000000000 */
[----:B------:R-:W-:Y:S02]  /*6dc0*/  IMAD.U32 R3, RZ, RZ, UR37 ;  /* 0x00000025ff037e24 */ /* 0x000fe4000f8e00ff */
[----:B------:R-:W-:Y:S03]  /*6dd0*/  VIADD R181, R181, 0x1 ;  /* 0x00000001b5b57836 */ /* 0x000fe60000000000 */
[----:B------:R-:W-:Y:S05]  /*6de0*/  PRMT R3, R3, 0x654, R210 ;  /* 0x0000065403037816 */ /* 0x000fea00000000d2 */
[----:B------:R2:W3:Y:S04]  /*6df0*/  @P0 LDS.128 R148, [R0] ;  /* 0x0000000000940984 */ /* 0x0004e80000000c00 */
[----:B------:R2:W4:Y:S04]  /*6e00*/  @P0 LDS.128 R152, [R2+0x10] ;  /* 0x0000100002980984 */ /* 0x0005280000000c00 */
        /* <DEDUP_REMOVED lines=9> */
[----:B------:R-:W-:Y:S01]  /*6ea0*/  SEL R181, R181, RZ, P0 ;  /* 0x000000ffb5b57207 */ /* 0x000fe20000000000 */
[----:B-----5:R5:W-:Y:S02]  /*6eb0*/  SYNCS.ARRIVE.TRANS64.RED.A1T0 RZ, [R3+URZ], RZ ;  /* 0x000000ff03ff79a7 */ /* 0x020be400081004ff */
[----:B-----5:R-:W-:Y:S04]  /*6ec0*/  SEL R3, RZ, 0x1, P0 ;  /* 0x00000001ff037807 */ /* 0x020fe80000000000 */
[----:B--234-:R-:W-:Y:S02]  /*6ed0*/  LOP3.LUT R180, R180, R3, RZ, 0x3c, !PT ;  /* 0x00000003b4b47212 */ /* 0x01cfe400078e3cff */
.L_x_100:
[----:B------:R-:W-:Y:S05]  /*6ee0*/  BSYNC B1 ;  /* 0x0000000000017941 */ /* 0x000fea0003800000 */
.L_x_99:
[----:B------:R-:W-:Y:S05]  /*6ef0*/  VIADD R0, R80, 0x40 ;  /* 0x0000004050007836 */ /* 0x000fea0000000000 */
[----:B------:R-:W-:Y:S04]  /*6f00*/  SHF.R.U32.HI R0, RZ, 0x15, R0 ;  /* 0x00000015ff007819 */ /* 0x000fe80000011600 */
[----:B------:R-:W-:Y:S11]  /*6f10*/  LOP3.LUT P0, RZ, R0, 0x3, R173, 0x48, !PT ;  /* 0x0000000300ff7812 */ /* 0x000ff600078048ad */
[----:B------:R-:W-:Y:S02]  /*6f20*/  @!UPT UIADD3 URZ, UPT, UPT, URZ, URZ, URZ ;  /* 0x000000fffffff290 */ /* 0x000fe4000fffe0ff */
[----:B------:R-:W-:Y:S05]  /*6f30*/  @!P0 BRA `(.L_x_104) ;  /* 0x0000000000408947 */ /* 0x000fea0003800000 */
[----:B------:R-:W2:Y:S01]  /*6f40*/  LDCU.64 UR8, c[0x4][0x70] ;  /* 0x01000e00ff0877ac */ /* 0x000ea20008000a00 */
[----:B------:R-:W-:Y:S01]  /*6f50*/  MOV R3, 0x0 ;  /* 0x0000000000037802 */ /* 0x000fe20000000f00 */
[----:B------:R-:W-:Y:S02]  /*6f60*/  HFMA2 R12, -RZ, RZ, 0, 5.9604644775390625e-08 ;  /* 0x00000001ff0c7431 */ /* 0x000fe400000001ff */
[----:B------:R-:W-:Y:S02]  /*6f70*/  IMAD.MOV.U32 R8, RZ, RZ, 0x192 ;  /* 0x00000192ff087424 */ /* 0x000fe400078e00ff */
[----:B------:R-:W-:Y:S01]  /*6f80*/  IMAD.MOV.U32 R13, RZ, RZ, RZ ;  /* 0x000000ffff0d7224 */ /* 0x000fe200078e00ff */
[----:B------:R-:W3:Y:S01]  /*6f90*/  LDCU.64 UR6, c[0x4][0x78] ;  /* 0x01000f00ff0677ac */ /* 0x000ee20008000a00 */
[----:B------:R-:W4:Y:S01]  /*6fa0*/  LDC.64 R2, c[0x4][R3] ;  /* 0x0100000003027b82 */ /* 0x000f220000000a00 */
[----:B------:R-:W5:Y:S01]  /*6fb0*/  LDCU.64 UR4, c[0x4][0x10] ;  /* 0x01000200ff0477ac */ /* 0x000f620008000a00 */
[----:B--2---:R-:W-:Y:S01]  /*6fc0*/  MOV R5, UR9 ;  /* 0x0000000900057c02 */ /* 0x004fe20008000f00 */
[----:B------:R-:W-:Y:S01]  /*6fd0*/  IMAD.U32 R4, RZ, RZ, UR8 ;  /* 0x00000008ff047e24 */ /* 0x000fe2000f8e00ff */
[----:B---3--:R-:W-:Y:S01]  /*6fe0*/  MOV R7, UR7 ;  /* 0x0000000700077c02 */ /* 0x008fe20008000f00 */
[----:B------:R-:W-:Y:S01]  /*6ff0*/  IMAD.U32 R6, RZ, RZ, UR6 ;  /* 0x00000006ff067e24 */ /* 0x000fe2000f8e00ff */
[----:B-----5:R-:W-:Y:S01]  /*7000*/  MOV R11, UR5 ;  /* 0x00000005000b7c02 */ /* 0x020fe20008000f00 */
[----:B------:R-:W-:Y:S02]  /*7010*/  IMAD.U32 R10, RZ, RZ, UR4 ;  /* 0x00000004ff0a7e24 */ /* 0x000fe4000f8e00ff */
[----:B------:R-:W-:Y:S07]  /*7020*/  LEPC R20, `(.L_x_104) ;  /* 0x000000001014794e */ /* 0x000fee0000000000 */
[----:B-1--4-:R-:W-:Y:S05]  /*7030*/  CALL.ABS.NOINC R2 ;  /* 0x0000000002007343 */ /* 0x012fea0003c00000 */
.L_x_104:
[----:B------:R-:W-:Y:S01]  /*7040*/  ISETP.NE.AND P0, PT, R193, RZ, PT ;  /* 0x000000ffc100720c */ /* 0x000fe20003f05270 */
[----:B------:R-:W-:Y:S05]  /*7050*/  WARPSYNC.ALL ;  /* 0x0000000000007948 */ /* 0x000fea0003800000 */
[----:B------:R-:W-:Y:S01]  /*7060*/  R2UR UR4, R80 ;  /* 0x00000000500472ca */ /* 0x000fe200000e0000 */
[----:B------:R-:W-:Y:S01]  /*7070*/  BSSY.RECONVERGENT B0, `(.L_x_105) ;  /* 0x000011d000007945 */ /* 0x000fe20003800200 */
[----:B------:R-:W-:Y:S02]  /*7080*/  F2FP.F16.E5M2.UNPACK_B R11, R149 ;  /* 0x00000095ff0b723e */ /* 0x000fe400020004ff */
[----:B------:R-:W-:Y:S02]  /*7090*/  F2FP.F16.E5M2.UNPACK_B R10, R150 ;  /* 0x00000096ff0a723e */ /* 0x000fe400020004ff */
[----:B------:R-:W-:Y:S01]  /*70a0*/  F2FP.F16.E5M2.UNPACK_B R9, R151 ;  /* 0x00000097ff09723e */ /* 0x000fe200020004ff */
[--C-:B------:R-:W-:Y:S01]  /*70b0*/  HADD2.F32 R83, -RZ, R11.reuse.H0_H0 ;  /* 0x2000000bff537230 */ /* 0x100fe20000004100 */
[----:B------:R-:W-:Y:S01]  /*70c0*/  F2FP.F16.E5M2.UNPACK_B R8, R152 ;  /* 0x00000098ff08723e */ /* 0x000fe200020004ff */
[----:B------:R-:W-:Y:S01]  /*70d0*/  HADD2.F32 R84, -RZ, R11.H1_H1 ;  /* 0x3000000bff547230 */ /* 0x000fe20000004100 */
[----:B------:R-:W-:Y:S01]  /*70e0*/  F2FP.F16.E5M2.UNPACK_B R7, R153 ;  /* 0x00000099ff07723e */ /* 0x000fe200020004ff */
[--C-:B------:R-:W-:Y:S01]  /*70f0*/  HADD2.F32 R87, -RZ, R10.reuse.H0_H0 ;  /* 0x2000000aff577230 */ /* 0x100fe20000004100 */
[----:B------:R-:W-:Y:S01]  /*7100*/  F2FP.F16.E5M2.UNPACK_B R6, R154 ;  /* 0x0000009aff06723e */ /* 0x000fe200020004ff */
[----:B------:R-:W-:Y:S01]  /*7110*/  HADD2.F32 R88, -RZ, R10.H1_H1 ;  /* 0x3000000aff587230 */ /* 0x000fe20000004100 */
[----:B------:R-:W-:Y:S01]  /*7120*/  F2FP.F16.E5M2.UNPACK_B R5, R155 ;  /* 0x0000009bff05723e */ /* 0x000fe200020004ff */
[--C-:B------:R-:W-:Y:S01]  /*7130*/  HADD2.F32 R91, -RZ, R9.reuse.H0_H0 ;  /* 0x20000009ff5b7230 */ /* 0x100fe20000004100 */
[----:B-1----:R-:W-:Y:S01]  /*7140*/  F2FP.F16.E5M2.UNPACK_B R4, R156 ;  /* 0x0000009cff04723e */ /* 0x002fe200020004ff */
[----:B------:R-:W-:Y:S01]  /*7150*/  HADD2.F32 R92, -RZ, R9.H1_H1 ;  /* 0x30000009ff5c7230 */ /* 0x000fe20000004100 */
[-C--:B------:R-:W-:Y:S01]  /*7160*/  F2FP.F16.E5M2.UNPACK_B R2, R148.reuse ;  /* 0x00000094ff02723e */ /* 0x080fe200020004ff */
[--C-:B------:R-:W-:Y:S01]  /*7170*/  HADD2.F32 R95, -RZ, R8.reuse.H0_H0 ;  /* 0x20000008ff5f7230 */ /* 0x100fe20000004100 */
[----:B------:R-:W-:Y:S01]  /*7180*/  F2FP.F16.E5M2.UNPACK_B R148, R148.H1 ;  /* 0x00000094ff94723e */ /* 0x000fe200030004ff */
[----:B------:R-:W-:Y:S01]  /*7190*/  HADD2.F32 R97, -RZ, R8.H1_H1 ;  /* 0x30000008ff617230 */ /* 0x000fe20000004100 */
[----:B------:R-:W-:Y:S01]  /*71a0*/  F2FP.F16.E5M2.UNPACK_B R149, R149.H1 ;  /* 0x00000095ff95723e */ /* 0x000fe200030004ff */
[--C-:B------:R-:W-:Y:S01]  /*71b0*/  HADD2.F32 R98, -RZ, R7.reuse.H0_H0 ;  /* 0x20000007ff627230 */ /* 0x100fe20000004100 */
[----:B------:R-:W-:Y:S01]  /*71c0*/  F2FP.F16.E5M2.UNPACK_B R150, R150.H1 ;  /* 0x00000096ff96723e */ /* 0x000fe200030004ff */
[----:B------:R-:W-:Y:S01]  /*71d0*/  HADD2.F32 R101, -RZ, R7.H1_H1 ;  /* 0x30000007ff657230 */ /* 0x000fe20000004100 */
[----:B------:R-:W-:Y:S01]  /*71e0*/  F2FP.F16.E5M2.UNPACK_B R151, R151.H1 ;  /* 0x00000097ff97723e */ /* 0x000fe200030004ff */
[--C-:B------:R-:W-:Y:S01]  /*71f0*/  HADD2.F32 R102, -RZ, R6.reuse.H0_H0 ;  /* 0x20000006ff667230 */ /* 0x100fe20000004100 */
[----:B------:R-:W-:Y:S01]  /*7200*/  F2FP.F16.E5M2.UNPACK_B R138, R163 ;  /* 0x000000a3ff8a723e */ /* 0x000fe200020004ff */
[----:B------:R-:W-:Y:S01]  /*7210*/  HADD2.F32 R105, -RZ, R6.H1_H1 ;  /* 0x30000006ff697230 */ /* 0x000fe20000004100 */
[----:B------:R-:W-:Y:S01]  /*7220*/  R2UR UR5, R207 ;  /* 0x00000000cf0572ca */ /* 0x000fe200000e0000 */
        /* <DEDUP_REMOVED lines=8> */
[----:B------:R-:W1:Y:S01]  /*72b0*/  LDTM.x64 R4, tmem[UR4+0x40] ;  /* 0x00004004000479ee */ /* 0x000e620008340000 */
[--C-:B------:R-:W-:Y:S01]  /*72c0*/  HADD2.F32 R0, -RZ, R2.reuse.H0_H0 ;  /* 0x20000002ff007230 */ /* 0x100fe20000004100 */
[----:B------:R-:W-:Y:S01]  /*72d0*/  NOP ;  /* 0x0000000000007918 */ /* 0x000fe20000000000 */
[----:B------:R-:W-:Y:S01]  /*72e0*/  HADD2.F32 R2, -RZ, R2.H1_H1 ;  /* 0x30000002ff027230 */ /* 0x000fe20000004100 */
[----:B------:R-:W-:Y:S01]  /*72f0*/  UIADD3 UR5, UPT, UPT, UR5, 0xd0, URZ ;  /* 0x000000d005057890 */ /* 0x000fe2000fffe0ff */
[--C-:B------:R-:W-:Y:S01]  /*7300*/  HADD2.F32 R86, -RZ, R149.reuse.H1_H1 ;  /* 0x30000095ff567230 */ /* 0x100fe20000004100 */
[----:B------:R-:W-:Y:S01]  /*7310*/  F2FP.F16.E5M2.UNPACK_B R132, R161 ;  /* 0x000000a1ff84723e */ /* 0x000fe200020004ff */
[--C-:B------:R-:W-:Y:S01]  /*7320*/  HADD2.F32 R114, -RZ, R116.reuse.H0_H0 ;  /* 0x20000074ff727230 */ /* 0x100fe20000004100 */
[----:B------:R-:W-:Y:S01]  /*7330*/  UPRMT UR5, UR37, 0x654, UR5 ;  /* 0x0000065425057896 */ /* 0x000fe20008000005 */
[----:B------:R-:W-:Y:S01]  /*7340*/  HADD2.F32 R117, -RZ, R116.H1_H1 ;  /* 0x30000074ff757230 */ /* 0x000fe20000004100 */
[----:B------:R-:W-:Y:S01]  /*7350*/  F2FP.F16.E5M2.UNPACK_B R136, R162 ;  /* 0x000000a2ff88723e */ /* 0x000fe200020004ff */
[--C-:B------:R-:W-:Y:S01]  /*7360*/  HADD2.F32 R118, -RZ, R120.reuse.H0_H0 ;  /* 0x20000078ff767230 */ /* 0x100fe20000004100 */
[----:B------:R-:W-:Y:S01]  /*7370*/  F2FP.F16.E5M2.UNPACK_B R152, R152.H1 ;  /* 0x00000098ff98723e */ /* 0x000fe200030004ff */
[----:B------:R-:W-:Y:S01]  /*7380*/  HADD2.F32 R121, -RZ, R120.H1_H1 ;  /* 0x30000078ff797230 */ /* 0x000fe20000004100 */
[----:B------:R-:W-:Y:S01]  /*7390*/  F2FP.F16.E5M2.UNPACK_B R153, R153.H1 ;  /* 0x00000099ff99723e */ /* 0x000fe200030004ff */
[--C-:B------:R-:W-:Y:S01]  /*73a0*/  HADD2.F32 R122, -RZ, R124.reuse.H0_H0 ;  /* 0x2000007cff7a7230 */ /* 0x100fe20000004100 */
[----:B------:R-:W-:Y:S01]  /*73b0*/  F2FP.F16.E5M2.UNPACK_B R154, R154.H1 ;  /* 0x0000009aff9a723e */ /* 0x000fe200030004ff */
[----:B-1----:R-:W-:Y:S01]  /*73c0*/  SYNCS.ARRIVE.TRANS64.RED.A1T0 RZ, [UR5], RZ ;  /* 0x000000ffffff79a7 */ /* 0x002fe20008100405 */
[----:B------:R-:W-:Y:S01]  /*73d0*/  HADD2.F32 R125, -RZ, R124.H1_H1 ;  /* 0x3000007cff7d7230 */ /* 0x000fe20000004100 */
[----:B------:R-:W-:Y:S01]  /*73e0*/  F2FP.F16.E5M2.UNPACK_B R155, R155.H1 ;  /* 0x0000009bff9b723e */ /* 0x000fe200030004ff */
[--C-:B------:R-:W-:Y:S01]  /*73f0*/  HADD2.F32 R126, -RZ, R128.reuse.H0_H0 ;  /* 0x20000080ff7e7230 */ /* 0x100fe20000004100 */
[----:B------:R-:W-:Y:S01]  /*7400*/  F2FP.F16.E5M2.UNPACK_B R156, R156.H1 ;  /* 0x0000009cff9c723e */ /* 0x000fe200030004ff */
[----:B------:R-:W-:Y:S01]  /*7410*/  HADD2.F32 R129, -RZ, R128.H1_H1 ;  /* 0x30000080ff817230 */ /* 0x000fe20000004100 */
[----:B------:R-:W-:Y:S01]  /*7420*/  F2FP.F16.E5M2.UNPACK_B R157, R157.H1 ;  /* 0x0000009dff9d723e */ /* 0x000fe200030004ff */
[C---:B------:R-:W-:Y:S01]  /*7430*/  FMUL R4, R78.reuse, R4 ;  /* 0x000000044e047220 */ /* 0x040fe20000400000 */
[C---:B------:R-:W-:Y:S01]  /*7440*/  FMUL R5, R78.reuse, R5 ;  /* 0x000000054e057220 */ /* 0x040fe20000400000 */
[----:B------:R-:W-:Y:S02]  /*7450*/  HADD2.F32 R3, -RZ, R148.H0_H0 ;  /* 0x20000094ff037230 */ /* 0x000fe40000004100 */
        /* <DEDUP_REMOVED lines=9> */
[C---:B------:R-:W-:Y:S01]  /*74f0*/  FMUL R2, R78.reuse, R21 ;  /* 0x000000154e027220 */ /* 0x040fe20000400000 */
[C---:B------:R-:W-:Y:S01]  /*7500*/  FMUL R21, R78.reuse, R28 ;  /* 0x0000001c4e157220 */ /* 0x040fe20000400000 */
[----:B------:R-:W-:Y:S02]  /*7510*/  HADD2.F32 R130, -RZ, R132.H0_H0 ;  /* 0x20000084ff827230 */ /* 0x000fe40000004100 */
[C---:B------:R-:W-:Y:S01]  /*7520*/  FMUL R6, R78.reuse, R6 ;  /* 0x000000064e067220 */ /* 0x040fe20000400000 */
[----:B------:R-:W-:Y:S02]  /*7530*/  HADD2.F32 R82, -RZ, R148.H1_H1 ;  /* 0x30000094ff527230 */ /* 0x000fe40000004100 */
[C---:B------:R-:W-:Y:S01]  /*7540*/  FMUL R7, R78.reuse, R7 ;  /* 0x000000074e077220 */ /* 0x040fe20000400000 */
[----:B------:R-:W-:Y:S02]  /*7550*/  HADD2.F32 R85, -RZ, R149.H0_H0 ;  /* 0x20000095ff557230 */ /* 0x000fe40000004100 */
[C---:B------:R-:W-:Y:S01]  /*7560*/  FFMA R6, R81.reuse, R3, R6 ;  /* 0x0000000351067223 */ /* 0x040fe20000000006 */
[----:B------:R-:W-:Y:S02]  /*7570*/  HADD2.F32 R133, -RZ, R132.H1_H1 ;  /* 0x30000084ff857230 */ /* 0x000fe40000004100 */
[C---:B------:R-:W-:Y:S01]  /*7580*/  FFMA R7, R81.reuse, R82, R7 ;  /* 0x0000005251077223 */ /* 0x040fe20000000007 */
[C---:B------:R-:W-:Y:S01]  /*7590*/  FFMA R8, R81.reuse, R83, R8 ;  /* 0x0000005351087223 */ /* 0x040fe20000000008 */
[C---:B------:R-:W-:Y:S01]  /*75a0*/  FFMA R9, R81.reuse, R84, R9 ;  /* 0x0000005451097223 */ /* 0x040fe20000000009 */
[--C-:B------:R-:W-:Y:S02]  /*75b0*/  HADD2.F32 R82, -RZ, R138.reuse.H0_H0 ;  /* 0x2000008aff527230 */ /* 0x100fe40000004100 */
[C---:B------:R-:W-:Y:S01]  /*75c0*/  FMUL R10, R78.reuse, R10 ;  /* 0x0000000a4e0a7220 */ /* 0x040fe20000400000 */
[----:B------:R-:W-:Y:S02]  /*75d0*/  HADD2.F32 R83, -RZ, R138.H1_H1 ;  /* 0x3000008aff537230 */ /* 0x000fe40000004100 */
[C---:B------:R-:W-:Y:S01]  /*75e0*/  FMUL R11, R78.reuse, R11 ;  /* 0x0000000b4e0b7220 */ /* 0x040fe20000400000 */
[----:B------:R-:W-:Y:S02]  /*75f0*/  HADD2.F32 R89, -RZ, R150.H0_H0 ;  /* 0x20000096ff597230 */ /* 0x000fe40000004100 */
[C---:B------:R-:W-:Y:S01]  /*7600*/  FFMA R10, R81.reuse, R85, R10 ;  /* 0x00000055510a7223 */ /* 0x040fe2000000000a */
[--C-:B------:R-:W-:Y:S02]  /*7610*/  HADD2.F32 R134, -RZ, R136.reuse.H0_H0 ;  /* 0x20000088ff867230 */ /* 0x100fe40000004100 */
[C---:B------:R-:W-:Y:S01]  /*7620*/  FFMA R11, R81.reuse, R86, R11 ;  /* 0x00000056510b7223 */ /* 0x040fe2000000000b */
[C---:B------:R-:W-:Y:S01]  /*7630*/  FFMA R12, R81.reuse, R87, R12 ;  /* 0x00000057510c7223 */ /* 0x040fe2000000000c */
[----:B------:R-:W-:Y:S01]  /*7640*/  FFMA R13, R81, R88, R13 ;  /* 0x00000058510d7223 */ /* 0x000fe2000000000d */
[----:B------:R-:W-:Y:S01]  /*7650*/  F2FP.SATFINITE.E5M2.F32.PACK_AB_MERGE_C R86, R7, R6, RZ ;  /* 0x000000060756723e */ /* 0x000fe200048060ff */
[C---:B------:R-:W-:Y:S01]  /*7660*/  FMUL R7, R78.reuse, R24 ;  /* 0x000000184e077220 */ /* 0x040fe20000400000 */
[----:B------:R-:W-:Y:S01]  /*7670*/  F2FP.SATFINITE.E5M2.F32.PACK_AB_MERGE_C R138, R11, R10, RZ ;  /* 0x0000000a0b8a723e */ /* 0x000fe200048060ff */
[C---:B------:R-:W-:Y:S01]  /*7680*/  FMUL R10, R78.reuse, R25 ;  /* 0x000000194e0a7220 */ /* 0x040fe20000400000 */
[C---:B------:R-:W-:Y:S01]  /*7690*/  FMUL R25, R78.reuse, R32 ;  /* 0x000000204e197220 */ /* 0x040fe20000400000 */
[----:B------:R-:W-:Y:S02]  /*76a0*/  HADD2.F32 R137, -RZ, R136.H1_H1 ;  /* 0x30000088ff897230 */ /* 0x000fe40000004100 */
[C---:B------:R-:W-:Y:S01]  /*76b0*/  FMUL R14, R78.reuse, R14 ;  /* 0x0000000e4e0e7220 */ /* 0x040fe20000400000 */
[----:B------:R-:W-:Y:S02]  /*76c0*/  HADD2.F32 R90, -RZ, R150.H1_H1 ;  /* 0x30000096ff5a7230 */ /* 0x000fe40000004100 */
[C---:B------:R-:W-:Y:S01]  /*76d0*/  FMUL R15, R78.reuse, R15 ;  /* 0x0000000f4e0f7220 */ /* 0x040fe20000400000 */
[--C-:B------:R-:W-:Y:S02]  /*76e0*/  HADD2.F32 R93, -RZ, R151.reuse.H0_H0 ;  /* 0x20000097ff5d7230 */ /* 0x100fe40000004100 */
[C---:B------:R-:W-:Y:S01]  /*76f0*/  FFMA R14, R81.reuse, R89, R14 ;  /* 0x00000059510e7223 */ /* 0x040fe2000000000e */
[----:B------:R-:W-:Y:S02]  /*7700*/  HADD2.F32 R94, -RZ, R151.H1_H1 ;  /* 0x30000097ff5e7230 */ /* 0x000fe40000004100 */
[C---:B------:R-:W-:Y:S01]  /*7710*/  FFMA R15, R81.reuse, R90, R15 ;  /* 0x0000005a510f7223 */ /* 0x040fe2000000000f */
[C---:B------:R-:W-:Y:S01]  /*7720*/  FFMA R16, R81.reuse, R91, R16 ;  /* 0x0000005b51107223 */ /* 0x040fe20000000010 */
[----:B------:R-:W-:Y:S01]  /*7730*/  FFMA R17, R81, R92, R17 ;  /* 0x0000005c51117223 */ /* 0x000fe20000000011 */
[C---:B------:R-:W-:Y:S01]  /*7740*/  FMUL R18, R78.reuse, R18 ;  /* 0x000000124e127220 */ /* 0x040fe20000400000 */
[C---:B------:R-:W-:Y:S01]  /*7750*/  FMUL R19, R78.reuse, R19 ;  /* 0x000000134e137220 */ /* 0x040fe20000400000 */
[--C-:B------:R-:W-:Y:S01]  /*7760*/  HADD2.F32 R96, -RZ, R152.reuse.H0_H0 ;  /* 0x20000098ff607230 */ /* 0x100fe20000004100 */
[----:B------:R-:W-:Y:S01]  /*7770*/  F2FP.SATFINITE.E5M2.F32.PACK_AB_MERGE_C R14, R15, R14, RZ ;  /* 0x0000000e0f0e723e */ /* 0x000fe200048060ff */
[C---:B------:R-:W-:Y:S01]  /*7780*/  FFMA R18, R81.reuse, R93, R18 ;  /* 0x0000005d51127223 */ /* 0x040fe20000000012 */
[C---:B------:R-:W-:Y:S01]  /*7790*/  FFMA R19, R81.reuse, R94, R19 ;  /* 0x0000005e51137223 */ /* 0x040fe20000000013 */
[C---:B------:R-:W-:Y:S01]  /*77a0*/  FFMA R0, R81.reuse, R95, R0 ;  /* 0x0000005f51007223 */ /* 0x040fe20000000000 */
[----:B------:R-:W-:Y:S01]  /*77b0*/  FFMA R2, R81, R97, R2 ;  /* 0x0000006151027223 */ /* 0x000fe20000000002 */
[----:B------:R-:W-:Y:S02]  /*77c0*/  HADD2.F32 R99, -RZ, R152.H1_H1 ;  /* 0x30000098ff637230 */ /* 0x000fe40000004100 */
[C---:B------:R-:W-:Y:S01]  /*77d0*/  FMUL R3, R78.reuse, R22 ;  /* 0x000000164e037220 */ /* 0x040fe20000400000 */
[----:B------:R-:W-:Y:S01]  /*77e0*/  F2FP.SATFINITE.E5M2.F32.PACK_AB_MERGE_C R18, R19, R18, RZ ;  /* 0x000000121312723e */ /* 0x000fe200048060ff */
[C---:B------:R-:W-:Y:S01]  /*77f0*/  FMUL R22, R78.reuse, R29 ;  /* 0x0000001d4e167220 */ /* 0x040fe20000400000 */
[C---:B------:R-:W-:Y:S01]  /*7800*/  FMUL R29, R78.reuse, R36 ;  /* 0x000000244e1d7220 */ /* 0x040fe20000400000 */
[C---:B------:R-:W-:Y:S01]  /*7810*/  FFMA R3, R81.reuse, R96, R3 ;  /* 0x0000006051037223 */ /* 0x040fe20000000003 */
[C---:B------:R-:W-:Y:S01]  /*7820*/  FMUL R6, R78.reuse, R23 ;  /* 0x000000174e067220 */ /* 0x040fe20000400000 */
[--C-:B------:R-:W-:Y:S02]  /*7830*/  HADD2.F32 R100, -RZ, R153.reuse.H0_H0 ;  /* 0x20000099ff647230 */ /* 0x100fe40000004100 */
[C---:B------:R-:W-:Y:S01]  /*7840*/  FMUL R11, R78.reuse, R26 ;  /* 0x0000001a4e0b7220 */ /* 0x040fe20000400000 */
[----:B------:R-:W-:Y:S02]  /*7850*/  HADD2.F32 R103, -RZ, R153.H1_H1 ;  /* 0x30000099ff677230 */ /* 0x000fe40000004100 */
[C---:B------:R-:W-:Y:S01]  /*7860*/  FFMA R6, R81.reuse, R99, R6 ;  /* 0x0000006351067223 */ /* 0x040fe20000000006 */
[C---:B------:R-:W-:Y:S01]  /*7870*/  FFMA R7, R81.reuse, R98, R7 ;  /* 0x0000006251077223 */ /* 0x040fe20000000007 */
[C---:B------:R-:W-:Y:S01]  /*7880*/  FFMA R10, R81.reuse, R101, R10 ;  /* 0x00000065510a7223 */ /* 0x040fe2000000000a */
[C---:B------:R-:W-:Y:S01]  /*7890*/  FFMA R11, R81.reuse, R100, R11 ;  /* 0x00000064510b7223 */ /* 0x040fe2000000000b */
[----:B------:R-:W-:Y:S01]  /*78a0*/  FMUL R26, R78, R33 ;  /* 0x000000214e1a7220 */ /* 0x000fe20000400000 */
[----:B------:R-:W-:Y:S01]  /*78b0*/  F2FP.SATFINITE.E5M2.F32.PACK_AB_MERGE_C R3, R6, R3, RZ ;  /* 0x000000030603723e */ /* 0x000fe200048060ff */
[C---:B------:R-:W-:Y:S01]  /*78c0*/  FMUL R33, R78.reuse, R40 ;  /* 0x000000284e217220 */ /* 0x040fe20000400000 */
        /* <DEDUP_REMOVED lines=8> */
[C---:B------:R-:W-:Y:S01]  /*7950*/  FMUL R30, R78.reuse, R37 ;  /* 0x000000254e1e7220 */ /* 0x040fe20000400000 */
[C---:B------:R-:W-:Y:S01]  /*7960*/  FMUL R37, R78.reuse, R44 ;  /* 0x0000002c4e257220 */ /* 0x040fe20000400000 */
[C---:B------:R-:W-:Y:S01]  /*7970*/  FMUL R24, R78.reuse, R31 ;  /* 0x0000001f4e187220 */ /* 0x040fe20000400000 */
[----:B------:R-:W-:Y:S01]  /*7980*/  F2FP.F16.E5M2.UNPACK_B R158, R158.H1 ;  /* 0x0000009eff9e723e */ /* 0x000fe200030004ff */
[--C-:B------:R-:W-:Y:S02]  /*7990*/  HADD2.F32 R108, -RZ, R155.reuse.H0_H0 ;  /* 0x2000009bff6c7230 */ /* 0x100fe40000004100 */
[----:B------:R-:W-:Y:S01]  /*79a0*/  FMUL R27, R78, R34 ;  /* 0x000000224e1b7220 */ /* 0x000fe20000400000 */
[----:B------:R-:W-:Y:S02]  /*79b0*/  HADD2.F32 R111, -RZ, R155.H1_H1 ;  /* 0x3000009bff6f7230 */ /* 0x000fe40000004100 */
[C---:B------:R-:W-:Y:S01]  /*79c0*/  FFMA R24, R81.reuse, R107, R24 ;  /* 0x0000006b51187223 */ /* 0x040fe20000000018 */
[----:B------:R-:W-:Y:S01]  /*79d0*/  F2FP.F16.E5M2.UNPACK_B R159, R159.H1 ;  /* 0x0000009fff9f723e */ /* 0x000fe200030004ff */
[C---:B------:R-:W-:Y:S01]  /*79e0*/  FFMA R25, R81.reuse, R106, R25 ;  /* 0x0000006a51197223 */ /* 0x040fe20000000019 */
[C---:B------:R-:W-:Y:S01]  /*79f0*/  FFMA R26, R81.reuse, R109, R26 ;  /* 0x0000006d511a7223 */ /* 0x040fe2000000001a */
[----:B------:R-:W-:Y:S01]  /*7a00*/  F2FP.F16.E5M2.UNPACK_B R160, R160.H1 ;  /* 0x000000a0ffa0723e */ /* 0x000fe200030004ff */
[C---:B------:R-:W-:Y:S01]  /*7a10*/  FFMA R27, R81.reuse, R108, R27 ;  /* 0x0000006c511b7223 */ /* 0x040fe2000000001b */
[----:B------:R-:W-:Y:S01]  /*7a20*/  F2FP.SATFINITE.E5M2.F32.PACK_AB_MERGE_C R6, R24, R23, RZ ;  /* 0x000000171806723e */ /* 0x000fe200048060ff */
[C---:B------:R-:W-:Y:S01]  /*7a30*/  FMUL R34, R78.reuse, R41 ;  /* 0x000000294e227220 */ /* 0x040fe20000400000 */
[C---:B------:R-:W-:Y:S01]  /*7a40*/  FMUL R41, R78.reuse, R48 ;  /* 0x000000304e297220 */ /* 0x040fe20000400000 */
[----:B------:R-:W-:Y:S01]  /*7a50*/  FMUL R28, R78, R35 ;  /* 0x000000234e1c7220 */ /* 0x000fe20000400000 */
[----:B------:R-:W-:Y:S01]  /*7a60*/  F2FP.F16.E5M2.UNPACK_B R161, R161.H1 ;  /* 0x000000a1ffa1723e */ /* 0x000fe200030004ff */
[--C-:B------:R-:W-:Y:S01]  /*7a70*/  HADD2.F32 R112, -RZ, R156.reuse.H0_H0 ;  /* 0x2000009cff707230 */ /* 0x100fe20000004100 */
[----:B------:R-:W-:Y:S01]  /*7a80*/  F2FP.SATFINITE.E5M2.F32.PACK_AB_MERGE_C R6, R22, R21, R6 ;  /* 0x000000151606723e */ /* 0x000fe20004806006 */
[C---:B------:R-:W-:Y:S01]  /*7a90*/  FFMA R28, R81.reuse, R111, R28 ;  /* 0x0000006f511c7223 */ /* 0x040fe2000000001c */
[C---:B------:R-:W-:Y:S01]  /*7aa0*/  FFMA R29, R81.reuse, R110, R29 ;  /* 0x0000006e511d7223 */ /* 0x040fe2000000001d */
[C---:B------:R-:W-:Y:S01]  /*7ab0*/  FFMA R30, R81.reuse, R113, R30 ;  /* 0x00000071511e7223 */ /* 0x040fe2000000001e */
[----:B------:R-:W-:Y:S02]  /*7ac0*/  HADD2.F32 R115, -RZ, R156.H1_H1 ;  /* 0x3000009cff737230 */ /* 0x000fe40000004100 */
[C---:B------:R-:W-:Y:S01]  /*7ad0*/  FMUL R31, R78.reuse, R38 ;  /* 0x000000264e1f7220 */ /* 0x040fe20000400000 */
[----:B------:R-:W-:Y:S01]  /*7ae0*/  F2FP.F16.E5M2.UNPACK_B R162, R162.H1 ;  /* 0x000000a2ffa2723e */ /* 0x000fe200030004ff */
[C---:B------:R-:W-:Y:S01]  /*7af0*/  FMUL R38, R78.reuse, R45 ;  /* 0x0000002d4e267220 */ /* 0x040fe20000400000 */
[C---:B------:R-:W-:Y:S01]  /*7b00*/  FMUL R45, R78.reuse, R52 ;  /* 0x000000344e2d7220 */ /* 0x040fe20000400000 */
[----:B------:R-:W-:Y:S01]  /*7b10*/  F2FP.F16.E5M2.UNPACK_B R163, R163.H1 ;  /* 0x000000a3ffa3723e */ /* 0x000fe200030004ff */
[----:B------:R-:W-:Y:S01]  /*7b20*/  FFMA R31, R81, R112, R31 ;  /* 0x00000070511f7223 */ /* 0x000fe2000000001f */
[----:B------:R-:W-:Y:S01]  /*7b30*/  FMUL R52, R78, R59 ;  /* 0x0000003b4e347220 */ /* 0x000fe20000400000 */
[----:B------:R-:W-:Y:S01]  /*7b40*/  IADD3 R76, PT, PT, R76, 0x1, RZ ;  /* 0x000000014c4c7810 */ /* 0x000fe20007ffe0ff */
[C---:B------:R-:W-:Y:S01]  /*7b50*/  FMUL R59, R78.reuse, R66 ;  /* 0x000000424e3b7220 */ /* 0x040fe20000400000 */
[----:B------:R-:W-:Y:S01]  /*7b60*/  F2FP.SATFINITE.E5M2.F32.PACK_AB_MERGE_C R66, R13, R12, R14 ;  /* 0x0000000c0d42723e */ /* 0x000fe2000480600e */
[C---:B------:R-:W-:Y:S01]  /*7b70*/  FMUL R32, R78.reuse, R39 ;  /* 0x000000274e207220 */ /* 0x040fe20000400000 */
[--C-:B------:R-:W-:Y:S02]  /*7b80*/  HADD2.F32 R116, -RZ, R157.reuse.H0_H0 ;  /* 0x2000009dff747230 */ /* 0x100fe40000004100 */
[C---:B------:R-:W-:Y:S01]  /*7b90*/  FMUL R35, R78.reuse, R42 ;  /* 0x0000002a4e237220 */ /* 0x040fe20000400000 */
[----:B------:R-:W-:Y:S02]  /*7ba0*/  HADD2.F32 R119, -RZ, R157.H1_H1 ;  /* 0x3000009dff777230 */ /* 0x000fe40000004100 */
[C---:B------:R-:W-:Y:S01]  /*7bb0*/  FFMA R32, R81.reuse, R115, R32 ;  /* 0x0000007351207223 */ /* 0x040fe20000000020 */
[----:B------:R-:W-:Y:S01]  /*7bc0*/  FMUL R36, R78, R43 ;  /* 0x0000002b4e247220 */ /* 0x000fe20000400000 */
[C---:B------:R-:W-:Y:S01]  /*7bd0*/  FFMA R33, R81.reuse, R114, R33 ;  /* 0x0000007251217223 */ /* 0x040fe20000000021 */
[C---:B------:R-:W-:Y:S01]  /*7be0*/  FFMA R34, R81.reuse, R117, R34 ;  /* 0x0000007551227223 */ /* 0x040fe20000000022 */
[--C-:B------:R-:W-:Y:S01]  /*7bf0*/  HADD2.F32 R120, -RZ, R158.reuse.H0_H0 ;  /* 0x2000009eff787230 */ /* 0x100fe20000004100 */
[----:B------:R-:W-:Y:S01]  /*7c00*/  F2FP.SATFINITE.E5M2.F32.PACK_AB_MERGE_C R32, R32, R31, RZ ;  /* 0x0000001f2020723e */ /* 0x000fe200048060ff */
[C---:B------:R-:W-:Y:S01]  /*7c10*/  FFMA R35, R81.reuse, R116, R35 ;  /* 0x0000007451237223 */ /* 0x040fe20000000023 */
[----:B------:R-:W-:Y:S02]  /*7c20*/  HADD2.F32 R123, -RZ, R158.H1_H1 ;  /* 0x3000009eff7b7230 */ /* 0x000fe40000004100 */
[----:B------:R-:W-:Y:S01]  /*7c30*/  FMUL R39, R78, R46 ;  /* 0x0000002e4e277220 */ /* 0x000fe20000400000 */
[----:B------:R-:W-:Y:S01]  /*7c40*/  F2FP.SATFINITE.E5M2.F32.PACK_AB_MERGE_C R32, R30, R29, R32 ;  /* 0x0000001d1e20723e */ /* 0x000fe20004806020 */
[C---:B------:R-:W-:Y:S01]  /*7c50*/  FFMA R36, R81.reuse, R119, R36 ;  /* 0x0000007751247223 */ /* 0x040fe20000000024 */
[C---:B------:R-:W-:Y:S01]  /*7c60*/  FMUL R40, R78.reuse, R47 ;  /* 0x0000002f4e287220 */ /* 0x040fe20000400000 */
[C---:B------:R-:W-:Y:S01]  /*7c70*/  FFMA R37, R81.reuse, R118, R37 ;  /* 0x0000007651257223 */ /* 0x040fe20000000025 */
[C---:B------:R-:W-:Y:S01]  /*7c80*/  FFMA R38, R81.reuse, R121, R38 ;  /* 0x0000007951267223 */ /* 0x040fe20000000026 */
[C---:B------:R-:W-:Y:S01]  /*7c90*/  FMUL R42, R78.reuse, R49 ;  /* 0x000000314e2a7220 */ /* 0x040fe20000400000 */
[--C-:B------:R-:W-:Y:S02]  /*7ca0*/  HADD2.F32 R124, -RZ, R159.reuse.H0_H0 ;  /* 0x2000009fff7c7230 */ /* 0x100fe40000004100 */
[C---:B------:R-:W-:Y:S01]  /*7cb0*/  FFMA R39, R81.reuse, R120, R39 ;  /* 0x0000007851277223 */ /* 0x040fe20000000027 */
[----:B------:R-:W-:Y:S02]  /*7cc0*/  HADD2.F32 R127, -RZ, R159.H1_H1 ;  /* 0x3000009fff7f7230 */ /* 0x000fe40000004100 */
[C---:B------:R-:W-:Y:S01]  /*7cd0*/  FMUL R43, R78.reuse, R50 ;  /* 0x000000324e2b7220 */ /* 0x040fe20000400000 */
[C---:B------:R-:W-:Y:S01]  /*7ce0*/  FFMA R40, R81.reuse, R123, R40 ;  /* 0x0000007b51287223 */ /* 0x040fe20000000028 */
[C---:B------:R-:W-:Y:S01]  /*7cf0*/  FMUL R44, R78.reuse, R51 ;  /* 0x000000334e2c7220 */ /* 0x040fe20000400000 */
[C---:B------:R-:W-:Y:S01]  /*7d00*/  FFMA R41, R81.reuse, R122, R41 ;  /* 0x0000007a51297223 */ /* 0x040fe20000000029 */
[C---:B------:R-:W-:Y:S01]  /*7d10*/  FMUL R50, R78.reuse, R57 ;  /* 0x000000394e327220 */ /* 0x040fe20000400000 */
[C---:B------:R-:W-:Y:S01]  /*7d20*/  FMUL R57, R78.reuse, R64 ;  /* 0x000000404e397220 */ /* 0x040fe20000400000 */
[----:B------:R-:W-:Y:S01]  /*7d30*/  FFMA R42, R81, R125, R42 ;  /* 0x0000007d512a7223 */ /* 0x000fe2000000002a */
[C---:B------:R-:W-:Y:S01]  /*7d40*/  FMUL R46, R78.reuse, R53 ;  /* 0x000000354e2e7220 */ /* 0x040fe20000400000 */
[--C-:B------:R-:W-:Y:S01]  /*7d50*/  HADD2.F32 R128, -RZ, R160.reuse.H0_H0 ;  /* 0x200000a0ff807230 */ /* 0x100fe20000004100 */
[----:B------:R-:W-:Y:S01]  /*7d60*/  F2FP.SATFINITE.E5M2.F32.PACK_AB_MERGE_C R64, R5, R4, R86 ;  /* 0x000000040540723e */ /* 0x000fe20004806056 */
[C---:B------:R-:W-:Y:S01]  /*7d70*/  FMUL R51, R78.reuse, R58 ;  /* 0x0000003a4e337220 */ /* 0x040fe20000400000 */
[C---:B------:R-:W-:Y:S01]  /*7d80*/  FMUL R53, R78.reuse, R60 ;  /* 0x0000003c4e357220 */ /* 0x040fe20000400000 */
[C---:B------:R-:W-:Y:S01]  /*7d90*/  FFMA R43, R81.reuse, R124, R43 ;  /* 0x0000007c512b7223 */ /* 0x040fe2000000002b */
[----:B------:R-:W-:Y:S02]  /*7da0*/  HADD2.F32 R131, -RZ, R160.H1_H1 ;  /* 0x300000a0ff837230 */ /* 0x000fe40000004100 */
[C---:B------:R-:W-:Y:S01]  /*7db0*/  FMUL R47, R78.reuse, R54 ;  /* 0x000000364e2f7220 */ /* 0x040fe20000400000 */
[C---:B------:R-:W-:Y:S01]  /*7dc0*/  FMUL R58, R78.reuse, R65 ;  /* 0x000000414e3a7220 */ /* 0x040fe20000400000 */
[----:B------:R-:W-:Y:S01]  /*7dd0*/  FMUL R60, R78, R67 ;  /* 0x000000434e3c7220 */ /* 0x000fe20000400000 */
[----:B------:R-:W-:Y:S01]  /*7de0*/  F2FP.SATFINITE.E5M2.F32.PACK_AB_MERGE_C R5, R20, R11, RZ ;  /* 0x0000000b1405723e */ /* 0x000fe200048060ff */
[----:B------:R-:W-:Y:S01]  /*7df0*/  FFMA R44, R81, R127, R44 ;  /* 0x0000007f512c7223 */ /* 0x000fe2000000002c */
[C---:B------:R-:W-:Y:S01]  /*7e00*/  FMUL R48, R78.reuse, R55 ;  /* 0x000000374e307220 */ /* 0x040fe20000400000 */
[----:B------:R-:W-:Y:S01]  /*7e10*/  F2FP.SATFINITE.E5M2.F32.PACK_AB_MERGE_C R65, R9, R8, R138 ;  /* 0x000000080941723e */ /* 0x000fe2000480608a */
[----:B------:R-:W-:Y:S01]  /*7e20*/  FFMA R45, R81, R126, R45 ;  /* 0x0000007e512d7223 */ /* 0x000fe2000000002d */
[----:B------:R-:W-:Y:S01]  /*7e30*/  F2FP.SATFINITE.E5M2.F32.PACK_AB_MERGE_C R67, R17, R16, R18 ;  /* 0x000000101143723e */ /* 0x000fe20004806012 */
[----:B------:R-:W-:Y:S01]  /*7e40*/  FMUL R49, R78, R56 ;  /* 0x000000384e317220 */ /* 0x000fe20000400000 */
[C---:B------:R-:W-:Y:S01]  /*7e50*/  FFMA R46, R81.reuse, R129, R46 ;  /* 0x00000081512e7223 */ /* 0x040fe2000000002e */
[--C-:B------:R-:W-:Y:S02]  /*7e60*/  HADD2.F32 R132, -RZ, R161.reuse.H0_H0 ;  /* 0x200000a1ff847230 */ /* 0x100fe40000004100 */
[C---:B------:R-:W-:Y:S01]  /*7e70*/  FFMA R47, R81.reuse, R128, R47 ;  /* 0x00000080512f7223 */ /* 0x040fe2000000002f */
[----:B------:R1:W-:Y:S01]  /*7e80*/  STS.128 [R172+UR49+0x6200], R64 ;  /* 0x00620040ac007988 */ /* 0x0003e20008000c31 */
[----:B------:R-:W-:Y:S01]  /*7e90*/  HADD2.F32 R135, -RZ, R161.H1_H1 ;  /* 0x300000a1ff877230 */ /* 0x000fe20000004100 */
[----:B------:R-:W-:Y:S01]  /*7ea0*/  F2FP.SATFINITE.E5M2.F32.PACK_AB_MERGE_C R5, R10, R7, R5 ;  /* 0x000000070a05723e */ /* 0x000fe20004806005 */
[C---:B------:R-:W-:Y:S01]  /*7eb0*/  FFMA R48, R81.reuse, R131, R48 ;  /* 0x0000008351307223 */ /* 0x040fe20000000030 */
[----:B------:R-:W-:Y:S01]  /*7ec0*/  F2FP.SATFINITE.E5M2.F32.PACK_AB_MERGE_C R7, R28, R27, RZ ;  /* 0x0000001b1c07723e */ /* 0x000fe200048060ff */
        /* <DEDUP_REMOVED lines=8> */
[----:B------:R-:W-:Y:S01]  /*7f50*/  FMUL R56, R78, R63 ;  /* 0x0000003f4e387220 */ /* 0x000fe20000400000 */
[----:B------:R-:W-:Y:S01]  /*7f60*/  F2FP.SATFINITE.E5M2.F32.PACK_AB_MERGE_C R4, R2, R0, R3 ;  /* 0x000000000204723e */ /* 0x000fe20004806003 */
[C---:B------:R-:W-:Y:S01]  /*7f70*/  FFMA R53, R81.reuse, R134, R53 ;  /* 0x0000008651357223 */ /* 0x040fe20000000035 */
[----:B------:R-:W-:Y:S01]  /*7f80*/  F2FP.SATFINITE.E5M2.F32.PACK_AB_MERGE_C R7, R26, R25, R7 ;  /* 0x000000191a07723e */ /* 0x000fe20004806007 */
[C---:B------:R-:W-:Y:S01]  /*7f90*/  FFMA R54, R81.reuse, R137, R54 ;  /* 0x0000008951367223 */ /* 0x040fe20000000036 */
[--C-:B------:R-:W-:Y:S02]  /*7fa0*/  HADD2.F32 R84, -RZ, R163.reuse.H0_H0 ;  /* 0x200000a3ff547230 */ /* 0x100fe40000004100 */
[C---:B------:R-:W-:Y:S01]  /*7fb0*/  FFMA R55, R81.reuse, R136, R55 ;  /* 0x0000008851377223 */ /* 0x040fe20000000037 */
[----:B------:R-:W-:Y:S01]  /*7fc0*/  HADD2.F32 R85, -RZ, R163.H1_H1 ;  /* 0x300000a3ff557230 */ /* 0x000fe20000004100 */
[----:B------:R1:W-:Y:S01]  /*7fd0*/  STS.128 [R204+0x6010], R4 ;  /* 0x00601004cc007388 */ /* 0x0003e20000000c00 */
[----:B------:R-:W-:Y:S01]  /*7fe0*/  F2FP.SATFINITE.E5M2.F32.PACK_AB_MERGE_C R35, R36, R35, RZ ;  /* 0x000000232423723e */ /* 0x000fe200048060ff */
[C---:B------:R-:W-:Y:S01]  /*7ff0*/  FFMA R56, R81.reuse, R139, R56 ;  /* 0x0000008b51387223 */ /* 0x040fe20000000038 */
[----:B------:R-:W-:Y:S01]  /*8000*/  F2FP.SATFINITE.E5M2.F32.PACK_AB_MERGE_C R39, R40, R39, RZ ;  /* 0x000000272827723e */ /* 0x000fe200048060ff */
[C---:B------:R-:W-:Y:S01]  /*8010*/  FFMA R57, R81.reuse, R82, R57 ;  /* 0x0000005251397223 */ /* 0x040fe20000000039 */
[----:B------:R-:W-:Y:S01]  /*8020*/  F2FP.SATFINITE.E5M2.F32.PACK_AB_MERGE_C R43, R44, R43, RZ ;  /* 0x0000002b2c2b723e */ /* 0x000fe200048060ff */
[C---:B------:R-:W-:Y:S01]  /*8030*/  FFMA R58, R81.reuse, R83, R58 ;  /* 0x00000053513a7223 */ /* 0x040fe2000000003a */
[C---:B------:R-:W-:Y:S01]  /*8040*/  FFMA R59, R81.reuse, R84, R59 ;  /* 0x00000054513b7223 */ /* 0x040fe2000000003b */
[----:B------:R-:W-:Y:S01]  /*8050*/  F2FP.SATFINITE.E5M2.F32.PACK_AB_MERGE_C R33, R34, R33, R35 ;  /* 0x000000212221723e */ /* 0x000fe20004806023 */
        /* <DEDUP_REMOVED lines=11> */
[----:B------:R-:W-:Y:S05]  /*8110*/  F2FP.SATFINITE.E5M2.F32.PACK_AB_MERGE_C R51, R58, R57, R59 ;  /* 0x000000393a33723e */ /* 0x000fea000480603b */
        /* <DEDUP_REMOVED lines=9> */
[----:B------:R-:W-:Y:S02]  /*81b0*/  UIADD3 UR8, UP0, UPT, UR52, 0x680, URZ ;  /* 0x0000068034087890 */ /* 0x000fe4000ff1e0ff */
[----:B------:R-:W-:Y:S02]  /*81c0*/  UIADD3 UR5, UPT, UPT, UR41, 0x40, URZ ;  /* 0x0000004029057890 */ /* 0x000fe4000fffe0ff */
[----:B------:R-:W-:Y:S02]  /*81d0*/  UIADD3 UR4, UPT, UPT, UR49, 0x6200, URZ ;  /* 0x0000620031047890 */ /* 0x000fe4000fffe0ff */
[----:B------:R-:W-:Y:S01]  /*81e0*/  UIADD3.X UR9, UPT, UPT, URZ, UR53, URZ, UP0, !UPT ;  /* 0x00000035ff097290 */ /* 0x000fe200087fe4ff */
[----:B------:R-:W-:Y:S01]  /*81f0*/  UMOV UR6, UR42 ;  /* 0x0000002a00067c82 */ /* 0x000fe20008000000 */
[----:B------:R-:W-:Y:S07]  /*8200*/  UMOV UR7, UR36 ;  /* 0x0000002400077c82 */ /* 0x000fee0008000000 */
[----:B------:R2:W-:Y:S01]  /*8210*/  UTMASTG.3D [UR4], [UR8] ;  /* 0x00000004080073b5 */ /* 0x0005e20008010000 */
[----:B------:R0:W-:Y:S01]  /*8220*/  UTMACMDFLUSH ;  /* 0x00000000000079b7 */ /* 0x0001e20000000000 */
[----:B--2---:R-:W-:Y:S04]  /*8230*/  DEPBAR.LE SB0, 0x1 ;  /* 0x000080400000791a */ /* 0x004fe80000000000 */
.L_x_106:
[----:B------:R-:W-:Y:S05]  /*8240*/  BSYNC.RECONVERGENT B0 ;  /* 0x0000000000007941 */ /* 0x000fea0003800200 */
.L_x_105:
[----:B------:R-:W-:Y:S01]  /*8250*/  BAR.SYNC.DEFER_BLOCKING 0x1, 0x80 ;  /* 0x0042000000007b1d */ /* 0x000fe20000010000 */
[----:B------:R-:W-:Y:S01]  /*8260*/  ISETP.NE.AND P2, PT, R194, RZ, PT ;  /* 0x000000ffc200720c */ /* 0x000fe20003f45270 */
[----:B------:R-:W-:Y:S01]  /*8270*/  IMAD.IADD R20, R75, 0x1, R147 ;  /* 0x000000014b147824 */ /* 0x000fe200078e0293 */
[----:B------:R-:W-:Y:S01]  /*8280*/  ISETP.NE.AND P0, PT, R195, 0x2, PT ;  /* 0x00000002c300780c */ /* 0x000fe20003f05270 */
[----:B------:R-:W-:Y:S01]  /*8290*/  IMAD.IADD R21, R77, 0x1, R170 ;  /* 0x000000014d157824 */ /* 0x000fe200078e02aa */
[----:B------:R-:W-:Y:S02]  /*82a0*/  ISETP.NE.AND P1, PT, R76, 0x4, PT ;  /* 0x000000044c00780c */ /* 0x000fe40003f25270 */
[----:B------:R-:W-:Y:S02]  /*82b0*/  SEL R3, RZ, 0x1, P0 ;  /* 0x00000001ff037807 */ /* 0x000fe40000000000 */
[----:B------:R-:W-:Y:S02]  /*82c0*/  SEL R0, RZ, 0x1, P1 ;  /* 0x00000001ff007807 */ /* 0x000fe40000800000 */
[----:B------:R-:W-:Y:S02]  /*82d0*/  LOP3.LUT R182, R182, R3, RZ, 0x3c, !PT ;  /* 0x00000003b6b67212 */ /* 0x000fe400078e3cff */
[----:B------:R-:W-:Y:S02]  /*82e0*/  LOP3.LUT R183, R183, R0, RZ, 0x3c, !PT ;  /* 0x00000000b7b77212 */ /* 0x000fe400078e3cff */
[----:B------:R-:W-:Y:S02]  /*82f0*/  @P2 R2UR UR36, R179 ;  /* 0x00000000b32422ca */ /* 0x000fe400000e0000 */
[----:B------:R-:W-:Y:S02]  /*8300*/  SEL R195, R195, RZ, P0 ;  /* 0x000000ffc3c37207 */ /* 0x000fe40000000000 */
[----:B------:R-:W-:Y:S01]  /*8310*/  SEL R76, R76, RZ, P1 ;  /* 0x000000ff4c4c7207 */ /* 0x000fe20000800000 */
[----:B------:R-:W-:Y:S10]  /*8320*/  @P2 BRA `(.L_x_107) ;  /* 0xffffffc400bc2947 */ /* 0x000ff4000383ffff */
[----:B------:R-:W-:Y:S05]  /*8330*/  EXIT ;  /* 0x000000000000794d */ /* 0x000fea0003800000 */
.L_x_19:
[----:B--2---:R2:W1:Y:S02]  /*8340*/  SYNCS.PHASECHK.TRANS64.TRYWAIT P0, [R3+URZ+0x100], R2 ;  /* 0x00010002030075a7 */ /* 0x00446400080011ff */
[----:B-1----:R-:W-:Y:S05]  /*8350*/  @!P0 NANOSLEEP.SYNCS 0x989680 ;  /* 0x009896800000895d */ /* 0x002fea0003900000 */
[----:B------:R-:W1:Y:S02]  /*8360*/  @!P0 SYNCS.PHASECHK.TRANS64 P0, [R3+URZ+0x100], R2 ;  /* 0x00010002030085a7 */ /* 0x000e6400080010ff */
[----:B-1----:R-:W-:Y:S05]  /*8370*/  @!P0 BRA `(.L_x_19) ;  /* 0xfffffffc00f08947 */ /* 0x002fea000383ffff */
[----:B------:R-:W-:Y:S05]  /*8380*/  BRA `(.L_x_108) ;  /* 0xffffff9000947947 */ /* 0x000fea000383ffff */
.L_x_22:
[----:B-1----:R-:W-:-:S07]  /*8390*/  MOV R2, UR33 ;  /* 0x0000002100027c02 */ /* 0x002fce0008000f00 */
.L_x_109:
[----:B-1----:R1:W2:Y:S02]  /*83a0*/  SYNCS.PHASECHK.TRANS64.TRYWAIT P0, [R2+URZ+0x30], R5 ;  /* 0x00003005020075a7 */ /* 0x0022a400080011ff */
[----:B--2---:R-:W-:Y:S05]  /*83b0*/  @!P0 NANOSLEEP.SYNCS 0x989680 ;  /* 0x009896800000895d */ /* 0x004fea0003900000 */
[----:B------:R-:W2:Y:S02]  /*83c0*/  @!P0 SYNCS.PHASECHK.TRANS64 P0, [R2+URZ+0x30], R5 ;  /* 0x00003005020085a7 */ /* 0x000ea400080010ff */
[----:B--2---:R-:W-:Y:S05]  /*83d0*/  @!P0 BRA `(.L_x_109) ;  /* 0xfffffffc00f08947 */ /* 0x004fea000383ffff */
[----:B------:R-:W-:Y:S05]  /*83e0*/  BRA `(.L_x_21) ;  /* 0xffffff9000e47947 */ /* 0x000fea000383ffff */
.L_x_28:
[----:B-1----:R-:W-:-:S07]  /*83f0*/  MOV R2, UR17 ;  /* 0x0000001100027c02 */ /* 0x002fce0008000f00 */
.L_x_110:
[----:B-1----:R1:W2:Y:S02]  /*8400*/  SYNCS.PHASECHK.TRANS64.TRYWAIT P0, [R2+URZ+0x30], R5 ;  /* 0x00003005020075a7 */ /* 0x0022a400080011ff */
[----:B--2---:R-:W-:Y:S05]  /*8410*/  @!P0 NANOSLEEP.SYNCS 0x989680 ;  /* 0x009896800000895d */ /* 0x004fea0003900000 */
[----:B------:R-:W2:Y:S02]  /*8420*/  @!P0 SYNCS.PHASECHK.TRANS64 P0, [R2+URZ+0x30], R5 ;  /* 0x00003005020085a7 */ /* 0x000ea400080010ff */
[----:B--2---:R-:W-:Y:S05]  /*8430*/  @!P0 BRA `(.L_x_110) ;  /* 0xfffffffc00f08947 */ /* 0x004fea000383ffff */
[----:B------:R-:W-:Y:S05]  /*8440*/  BRA `(.L_x_27) ;  /* 0xffffff9400887947 */ /* 0x000fea000383ffff */
.L_x_32:
[----:B-1----:R1:W2:Y:S02]  /*8450*/  SYNCS.PHASECHK.TRANS64.TRYWAIT P0, [R2+URZ+0x90], R3 ;  /* 0x00009003020075a7 */ /* 0x0022a400080011ff */
[----:B--2---:R-:W-:Y:S05]  /*8460*/  @!P0 NANOSLEEP.SYNCS 0x989680 ;  /* 0x009896800000895d */ /* 0x004fea0003900000 */
[----:B------:R-:W2:Y:S02]  /*8470*/  @!P0 SYNCS.PHASECHK.TRANS64 P0, [R2+URZ+0x90], R3 ;  /* 0x00009003020085a7 */ /* 0x000ea400080010ff */
[----:B--2---:R-:W-:Y:S05]  /*8480*/  @!P0 BRA `(.L_x_32) ;  /* 0xfffffffc00f08947 */ /* 0x004fea000383ffff */
[----:B------:R-:W-:Y:S05]  /*8490*/  BRA `(.L_x_111) ;  /* 0xffffff9800147947 */ /* 0x000fea000383ffff */
.L_x_36:
[----:B----4-:R-:W-:-:S07]  /*84a0*/  MOV R0, UR5 ;  /* 0x0000000500007c02 */ /* 0x010fce0008000f00 */
.L_x_112:
[----:B-1----:R1:W2:Y:S02]  /*84b0*/  SYNCS.PHASECHK.TRANS64.TRYWAIT P0, [R0+URZ], R3 ;  /* 0x00000003000075a7 */ /* 0x0022a400080011ff */
[----:B--2---:R-:W-:Y:S05]  /*84c0*/  @!P0 NANOSLEEP.SYNCS 0x989680 ;  /* 0x009896800000895d */ /* 0x004fea0003900000 */
[----:B------:R-:W2:Y:S02]  /*84d0*/  @!P0 SYNCS.PHASECHK.TRANS64 P0, [R0+URZ], R3 ;  /* 0x00000003000085a7 */ /* 0x000ea400080010ff */
[----:B--2---:R-:W-:Y:S05]  /*84e0*/  @!P0 BRA `(.L_x_112) ;  /* 0xfffffffc00f08947 */ /* 0x004fea000383ffff */
[----:B------:R-:W-:Y:S05]  /*84f0*/  BRA `(.L_x_113) ;  /* 0xffffff9c00847947 */ /* 0x000fea000383ffff */
.L_x_37:
[----:B----4-:R-:W-:-:S07]  /*8500*/  MOV R0, UR5 ;  /* 0x0000000500007c02 */ /* 0x010fce0008000f00 */
.L_x_114:
[----:B-1----:R1:W2:Y:S02]  /*8510*/  SYNCS.PHASECHK.TRANS64.TRYWAIT P0, [R0+URZ], R3 ;  /* 0x00000003000075a7 */ /* 0x0022a400080011ff */
[----:B--2---:R-:W-:Y:S05]  /*8520*/  @!P0 NANOSLEEP.SYNCS 0x989680 ;  /* 0x009896800000895d */ /* 0x004fea0003900000 */
[----:B------:R-:W2:Y:S02]  /*8530*/  @!P0 SYNCS.PHASECHK.TRANS64 P0, [R0+URZ], R3 ;  /* 0x00000003000085a7 */ /* 0x000ea400080010ff */
[----:B--2---:R-:W-:Y:S05]  /*8540*/  @!P0 BRA `(.L_x_114) ;  /* 0xfffffffc00f08947 */ /* 0x004fea000383ffff */
[----:B------:R-:W-:Y:S05]  /*8550*/  BRA `(.L_x_115) ;  /* 0xffffff9c00907947 */ /* 0x000fea000383ffff */
.L_x_38:
[----:B----4-:R-:W-:-:S07]  /*8560*/  MOV R0, UR5 ;  /* 0x0000000500007c02 */ /* 0x010fce0008000f00 */
.L_x_116:
[----:B-1----:R1:W2:Y:S02]  /*8570*/  SYNCS.PHASECHK.TRANS64.TRYWAIT P0, [R0+URZ], R3 ;  /* 0x00000003000075a7 */ /* 0x0022a400080011ff */
[----:B--2---:R-:W-:Y:S05]  /*8580*/  @!P0 NANOSLEEP.SYNCS 0x989680 ;  /* 0x009896800000895d */ /* 0x004fea0003900000 */
[----:B------:R-:W2:Y:S02]  /*8590*/  @!P0 SYNCS.PHASECHK.TRANS64 P0, [R0+URZ], R3 ;  /* 0x00000003000085a7 */ /* 0x000ea400080010ff */
[----:B--2---:R-:W-:Y:S05]  /*85a0*/  @!P0 BRA `(.L_x_116) ;  /* 0xfffffffc00f08947 */ /* 0x004fea000383ffff */
[----:B------:R-:W-:Y:S05]  /*85b0*/  BRA `(.L_x_117) ;  /* 0xffffff9c009c7947 */ /* 0x000fea000383ffff */
.L_x_39:
[----:B----4-:R-:W-:-:S07]  /*85c0*/  MOV R0, UR5 ;  /* 0x0000000500007c02 */ /* 0x010fce0008000f00 */
.L_x_118:
[----:B-1----:R1:W2:Y:S02]  /*85d0*/  SYNCS.PHASECHK.TRANS64.TRYWAIT P0, [R0+URZ], R3 ;  /* 0x00000003000075a7 */ /* 0x0022a400080011ff */
[----:B--2---:R-:W-:Y:S05]  /*85e0*/  @!P0 NANOSLEEP.SYNCS 0x989680 ;  /* 0x009896800000895d */ /* 0x004fea0003900000 */
[----:B------:R-:W2:Y:S02]  /*85f0*/  @!P0 SYNCS.PHASECHK.TRANS64 P0, [R0+URZ], R3 ;  /* 0x00000003000085a7 */ /* 0x000ea400080010ff */
[----:B--2---:R-:W-:Y:S05]  /*8600*/  @!P0 BRA `(.L_x_118) ;  /* 0xfffffffc00f08947 */ /* 0x004fea000383ffff */
[----:B------:R-:W-:Y:S05]  /*8610*/  BRA `(.L_x_119) ;  /* 0xffffff9c00a87947 */ /* 0x000fea000383ffff */
.L_x_40:
[----:B----4-:R-:W-:-:S07]  /*8620*/  MOV R0, UR5 ;  /* 0x0000000500007c02 */ /* 0x010fce0008000f00 */
.L_x_120:
[----:B-1----:R1:W2:Y:S02]  /*8630*/  SYNCS.PHASECHK.TRANS64.TRYWAIT P0, [R0+URZ], R3 ;  /* 0x00000003000075a7 */ /* 0x0022a400080011ff */
[----:B--2---:R-:W-:Y:S05]  /*8640*/  @!P0 NANOSLEEP.SYNCS 0x989680 ;  /* 0x009896800000895d */ /* 0x004fea0003900000 */
[----:B------:R-:W2:Y:S02]  /*8650*/  @!P0 SYNCS.PHASECHK.TRANS64 P0, [R0+URZ], R3 ;  /* 0x00000003000085a7 */ /* 0x000ea400080010ff */
[----:B--2---:R-:W-:Y:S05]  /*8660*/  @!P0 BRA `(.L_x_120) ;  /* 0xfffffffc00f08947 */ /* 0x004fea000383ffff */
[----:B------:R-:W-:Y:S05]  /*8670*/  BRA `(.L_x_121) ;  /* 0xffffff9c00b47947 */ /* 0x000fea000383ffff */
.L_x_43:
[----:B-1----:R1:W2:Y:S02]  /*8680*/  SYNCS.PHASECHK.TRANS64.TRYWAIT P0, [R0+URZ+0xf0], R5 ;  /* 0x0000f005000075a7 */ /* 0x0022a400080011ff */
[----:B--2---:R-:W-:Y:S05]  /*8690*/  @!P0 NANOSLEEP.SYNCS 0x989680 ;  /* 0x009896800000895d */ /* 0x004fea0003900000 */
[----:B------:R-:W2:Y:S02]  /*86a0*/  @!P0 SYNCS.PHASECHK.TRANS64 P0, [R0+URZ+0xf0], R5 ;  /* 0x0000f005000085a7 */ /* 0x000ea400080010ff */
[----:B--2---:R-:W-:Y:S05]  /*86b0*/  @!P0 BRA `(.L_x_43) ;  /* 0xfffffffc00f08947 */ /* 0x004fea000383ffff */
[----:B------:R-:W-:Y:S05]  /*86c0*/  BRA `(.L_x_122) ;  /* 0xffffffa000107947 */ /* 0x000fea000383ffff */
.L_x_44:
[----:B------:R-:W-:-:S07]  /*86d0*/  MOV R0, UR5 ;  /* 0x0000000500007c02 */ /* 0x000fce0008000f00 */
.L_x_123:
[----:B-1----:R1:W2:Y:S02]  /*86e0*/  SYNCS.PHASECHK.TRANS64.TRYWAIT P0, [R0+URZ+0xa0], R5 ;  /* 0x0000a005000075a7 */ /* 0x0022a400080011ff */
[----:B--2---:R-:W-:Y:S05]  /*86f0*/  @!P0 NANOSLEEP.SYNCS 0x989680 ;  /* 0x009896800000895d */ /* 0x004fea0003900000 */
[----:B------:R-:W2:Y:S02]  /*8700*/  @!P0 SYNCS.PHASECHK.TRANS64 P0, [R0+URZ+0xa0], R5 ;  /* 0x0000a005000085a7 */ /* 0x000ea400080010ff */
[----:B--2---:R-:W-:Y:S05]  /*8710*/  @!P0 BRA `(.L_x_123) ;  /* 0xfffffffc00f08947 */ /* 0x004fea000383ffff */
[----:B------:R-:W-:Y:S05]  /*8720*/  BRA `(.L_x_124) ;  /* 0xffffffa000207947 */ /* 0x000fea000383ffff */
.L_x_45:
[----:B-1----:R1:W2:Y:S02]  /*8730*/  SYNCS.PHASECHK.TRANS64.TRYWAIT P1, [R0+URZ+0x90], R5 ;  /* 0x00009005000075a7 */ /* 0x0022a400080211ff */
[----:B--2---:R-:W-:Y:S05]  /*8740*/  @!P1 NANOSLEEP.SYNCS 0x989680 ;  /* 0x009896800000995d */ /* 0x004fea0003900000 */
[----:B------:R-:W2:Y:S02]  /*8750*/  @!P1 SYNCS.PHASECHK.TRANS64 P1, [R0+URZ+0x90], R5 ;  /* 0x00009005000095a7 */ /* 0x000ea400080210ff */
[----:B--2---:R-:W-:Y:S05]  /*8760*/  @!P1 BRA `(.L_x_45) ;  /* 0xfffffffc00f09947 */ /* 0x004fea000383ffff */
[----:B------:R-:W-:Y:S05]  /*8770*/  BRA `(.L_x_125) ;  /* 0xffffffa000507947 */ /* 0x000fea000383ffff */
.L_x_48:
[----:B------:R-:W-:-:S07]  /*8780*/  MOV R0, UR5 ;  /* 0x0000000500007c02 */ /* 0x000fce0008000f00 */
.L_x_126:
[----:B-1----:R1:W2:Y:S02]  /*8790*/  SYNCS.PHASECHK.TRANS64.TRYWAIT P0, [R0+URZ+0xa0], R3 ;  /* 0x0000a003000075a7 */ /* 0x0022a400080011ff */
[----:B--2---:R-:W-:Y:S05]  /*87a0*/  @!P0 NANOSLEEP.SYNCS 0x989680 ;  /* 0x009896800000895d */ /* 0x004fea0003900000 */
[----:B------:R-:W2:Y:S02]  /*87b0*/  @!P0 SYNCS.PHASECHK.TRANS64 P0, [R0+URZ+0xa0], R3 ;  /* 0x0000a003000085a7 */ /* 0x000ea400080010ff */
[----:B--2---:R-:W-:Y:S05]  /*87c0*/  @!P0 BRA `(.L_x_126) ;  /* 0xfffffffc00f08947 */ /* 0x004fea000383ffff */
[----:B------:R-:W-:Y:S05]  /*87d0*/  BRA `(.L_x_47) ;  /* 0xffffffa000a47947 */ /* 0x000fea000383ffff */
.L_x_55:
[----:B-1----:R1:W2:Y:S02]  /*87e0*/  SYNCS.PHASECHK.TRANS64.TRYWAIT P1, [R0+URZ+0x90], R5 ;  /* 0x00009005000075a7 */ /* 0x0022a400080211ff */
[----:B--2---:R-:W-:Y:S05]  /*87f0*/  @!P1 NANOSLEEP.SYNCS 0x989680 ;  /* 0x009896800000995d */ /* 0x004fea0003900000 */
[----:B------:R-:W2:Y:S02]  /*8800*/  @!P1 SYNCS.PHASECHK.TRANS64 P1, [R0+URZ+0x90], R5 ;  /* 0x00009005000095a7 */ /* 0x000ea400080210ff */
[----:B--2---:R-:W-:Y:S05]  /*8810*/  @!P1 BRA `(.L_x_55) ;  /* 0xfffffffc00f09947 */ /* 0x004fea000383ffff */
[----:B------:R-:W-:Y:S05]  /*8820*/  BRA `(.L_x_127) ;  /* 0xffffffa800107947 */ /* 0x000fea000383ffff */
.L_x_56:
[----:B------:R-:W-:-:S07]  /*8830*/  MOV R3, UR7 ;  /* 0x0000000700037c02 */ /* 0x000fce0008000f00 */
.L_x_128:
[----:B-1----:R1:W2:Y:S02]  /*8840*/  SYNCS.PHASECHK.TRANS64.TRYWAIT P0, [R3+URZ+0xd0], R0 ;  /* 0x0000d000030075a7 */ /* 0x0022a400080011ff */
[----:B--2---:R-:W-:Y:S05]  /*8850*/  @!P0 NANOSLEEP.SYNCS 0x989680 ;  /* 0x009896800000895d */ /* 0x004fea0003900000 */
[----:B------:R-:W2:Y:S02]  /*8860*/  @!P0 SYNCS.PHASECHK.TRANS64 P0, [R3+URZ+0xd0], R0 ;  /* 0x0000d000030085a7 */ /* 0x000ea400080010ff */
[----:B--2---:R-:W-:Y:S05]  /*8870*/  @!P0 BRA `(.L_x_128) ;  /* 0xfffffffc00f08947 */ /* 0x004fea000383ffff */
[----:B------:R-:W-:Y:S05]  /*8880*/  BRA `(.L_x_129) ;  /* 0xffffffa800487947 */ /* 0x000fea000383ffff */
.L_x_59:
[----:B------:R-:W-:Y:S07]  /*8890*/  MOV R0, UR6 ;  /* 0x0000000600007c02 */ /* 0x000fee0008000f00 */
.L_x_130:
[----:B-1----:R1:W2:Y:S02]  /*88a0*/  SYNCS.PHASECHK.TRANS64.TRYWAIT P0, [R0+URZ], R3 ;  /* 0x00000003000075a7 */ /* 0x0022a400080011ff */
[----:B--2---:R-:W-:Y:S05]  /*88b0*/  @!P0 NANOSLEEP.SYNCS 0x989680 ;  /* 0x009896800000895d */ /* 0x004fea0003900000 */
[----:B------:R-:W2:Y:S02]  /*88c0*/  @!P0 SYNCS.PHASECHK.TRANS64 P0, [R0+URZ], R3 ;  /* 0x00000003000085a7 */ /* 0x000ea400080010ff */
[----:B--2---:R-:W-:Y:S05]  /*88d0*/  @!P0 BRA `(.L_x_130) ;  /* 0xfffffffc00f08947 */ /* 0x004fea000383ffff */
[----:B------:R-:W-:Y:S05]  /*88e0*/  BRA `(.L_x_58) ;  /* 0xffffffa800647947 */ /* 0x000fea000383ffff */
.L_x_62:
[----:B------:R-:W-:-:S07]  /*88f0*/  MOV R0, UR6 ;  /* 0x0000000600007c02 */ /* 0x000fce0008000f00 */
.L_x_131:
[----:B--2---:R2:W4:Y:S02]  /*8900*/  SYNCS.PHASECHK.TRANS64.TRYWAIT P0, [R0+URZ], R3 ;  /* 0x00000003000075a7 */ /* 0x00452400080011ff */
[----:B----4-:R-:W-:Y:S05]  /*8910*/  @!P0 NANOSLEEP.SYNCS 0x989680 ;  /* 0x009896800000895d */ /* 0x010fea0003900000 */
[----:B------:R-:W4:Y:S02]  /*8920*/  @!P0 SYNCS.PHASECHK.TRANS64 P0, [R0+URZ], R3 ;  /* 0x00000003000085a7 */ /* 0x000f2400080010ff */
[----:B----4-:R-:W-:Y:S05]  /*8930*/  @!P0 BRA `(.L_x_131) ;  /* 0xfffffffc00f08947 */ /* 0x010fea000383ffff */
[----:B------:R-:W-:Y:S05]  /*8940*/  BRA `(.L_x_132) ;  /* 0xffffffac00407947 */ /* 0x000fea000383ffff */
.L_x_63:
[----:B------:R-:W-:-:S07]  /*8950*/  MOV R0, UR6 ;  /* 0x0000000600007c02 */ /* 0x000fce0008000f00 */
.L_x_133:
[----:B-1----:R1:W2:Y:S02]  /*8960*/  SYNCS.PHASECHK.TRANS64.TRYWAIT P0, [R0+URZ], R3 ;  /* 0x00000003000075a7 */ /* 0x0022a400080011ff */
[----:B--2---:R-:W-:Y:S05]  /*8970*/  @!P0 NANOSLEEP.SYNCS 0x989680 ;  /* 0x009896800000895d */ /* 0x004fea0003900000 */
[----:B------:R-:W2:Y:S02]  /*8980*/  @!P0 SYNCS.PHASECHK.TRANS64 P0, [R0+URZ], R3 ;  /* 0x00000003000085a7 */ /* 0x000ea400080010ff */
[----:B--2---:R-:W-:Y:S05]  /*8990*/  @!P0 BRA `(.L_x_133) ;  /* 0xfffffffc00f08947 */ /* 0x004fea000383ffff */
[----:B------:R-:W-:Y:S05]  /*89a0*/  BRA `(.L_x_134) ;  /* 0xffffffac004c7947 */ /* 0x000fea000383ffff */
.L_x_64:
[----:B------:R-:W-:-:S07]  /*89b0*/  MOV R0, UR6 ;  /* 0x0000000600007c02 */ /* 0x000fce0008000f00 */
.L_x_135:
[----:B-1----:R1:W2:Y:S02]  /*89c0*/  SYNCS.PHASECHK.TRANS64.TRYWAIT P0, [R0+URZ], R3 ;  /* 0x00000003000075a7 */ /* 0x0022a400080011ff */
[----:B--2---:R-:W-:Y:S05]  /*89d0*/  @!P0 NANOSLEEP.SYNCS 0x989680 ;  /* 0x009896800000895d */ /* 0x004fea0003900000 */
[----:B------:R-:W2:Y:S02]  /*89e0*/  @!P0 SYNCS.PHASECHK.TRANS64 P0, [R0+URZ], R3 ;  /* 0x00000003000085a7 */ /* 0x000ea400080010ff */
[----:B--2---:R-:W-:Y:S05]  /*89f0*/  @!P0 BRA `(.L_x_135) ;  /* 0xfffffffc00f08947 */ /* 0x004fea000383ffff */
[----:B------:R-:W-:Y:S05]  /*8a00*/  BRA `(.L_x_136) ;  /* 0xffffffac00587947 */ /* 0x000fea000383ffff */
.L_x_65:
[----:B------:R-:W-:-:S07]  /*8a10*/  MOV R0, UR7 ;  /* 0x0000000700007c02 */ /* 0x000fce0008000f00 */
.L_x_137:
[----:B-1----:R1:W2:Y:S02]  /*8a20*/  SYNCS.PHASECHK.TRANS64.TRYWAIT P0, [R0+URZ], R3 ;  /* 0x00000003000075a7 */ /* 0x0022a400080011ff */
[----:B--2---:R-:W-:Y:S05]  /*8a30*/  @!P0 NANOSLEEP.SYNCS 0x989680 ;  /* 0x009896800000895d */ /* 0x004fea0003900000 */
[----:B------:R-:W2:Y:S02]  /*8a40*/  @!P0 SYNCS.PHASECHK.TRANS64 P0, [R0+URZ], R3 ;  /* 0x00000003000085a7 */ /* 0x000ea400080010ff */
[----:B--2---:R-:W-:Y:S05]  /*8a50*/  @!P0 BRA `(.L_x_137) ;  /* 0xfffffffc00f08947 */ /* 0x004fea000383ffff */
[----:B------:R-:W-:Y:S05]  /*8a60*/  BRA `(.L_x_138) ;  /* 0xffffffac00647947 */ /* 0x000fea000383ffff */
.L_x_70:
[----:B--2---:R2:W3:Y:S02]  /*8a70*/  SYNCS.PHASECHK.TRANS64.TRYWAIT P0, [R0+URZ+0x90], R3 ;  /* 0x00009003000075a7 */ /* 0x0044e400080011ff */
[----:B---3--:R-:W-:Y:S05]  /*8a80*/  @!P0 NANOSLEEP.SYNCS 0x989680 ;  /* 0x009896800000895d */ /* 0x008fea0003900000 */
[----:B------:R-:W3:Y:S02]  /*8a90*/  @!P0 SYNCS.PHASECHK.TRANS64 P0, [R0+URZ+0x90], R3 ;  /* 0x00009003000085a7 */ /* 0x000ee400080010ff */
[----:B---3--:R-:W-:Y:S05]  /*8aa0*/  @!P0 BRA `(.L_x_70) ;  /* 0xfffffffc00f08947 */ /* 0x008fea000383ffff */
[----:B------:R-:W-:Y:S05]  /*8ab0*/  BRA `(.L_x_139) ;  /* 0xffffffb000687947 */ /* 0x000fea000383ffff */
.L_x_73:
[----:B------:R-:W-:Y:S07]  /*8ac0*/  MOV R0, UR7 ;  /* 0x0000000700007c02 */ /* 0x000fee0008000f00 */
.L_x_140:
[----:B--2---:R2:W3:Y:S02]  /*8ad0*/  SYNCS.PHASECHK.TRANS64.TRYWAIT P0, [R0+URZ+0x88], R3 ;  /* 0x00008803000075a7 */ /* 0x0044e400080011ff */
[----:B---3--:R-:W-:Y:S05]  /*8ae0*/  @!P0 NANOSLEEP.SYNCS 0x989680 ;  /* 0x009896800000895d */ /* 0x008fea0003900000 */
[----:B------:R-:W3:Y:S02]  /*8af0*/  @!P0 SYNCS.PHASECHK.TRANS64 P0, [R0+URZ+0x88], R3 ;  /* 0x00008803000085a7 */ /* 0x000ee400080010ff */
[----:B---3--:R-:W-:Y:S05]  /*8b00*/  @!P0 BRA `(.L_x_140) ;  /* 0xfffffffc00f08947 */ /* 0x008fea000383ffff */
[----:B------:R-:W-:Y:S05]  /*8b10*/  BRA `(.L_x_72) ;  /* 0xffffffb400487947 */ /* 0x000fea000383ffff */
.L_x_76:
[----:B--2---:R-:W-:Y:S07]  /*8b20*/  MOV R3, UR7 ;  /* 0x0000000700037c02 */ /* 0x004fee0008000f00 */
.L_x_141:
[----:B-1----:R1:W2:Y:S02]  /*8b30*/  SYNCS.PHASECHK.TRANS64.TRYWAIT P0, [R3+URZ+0x70], R12 ;  /* 0x0000700c030075a7 */ /* 0x0022a400080011ff */
[----:B--2---:R-:W-:Y:S05]  /*8b40*/  @!P0 NANOSLEEP.SYNCS 0x989680 ;  /* 0x009896800000895d */ /* 0x004fea0003900000 */
[----:B------:R-:W2:Y:S02]  /*8b50*/  @!P0 SYNCS.PHASECHK.TRANS64 P0, [R3+URZ+0x70], R12 ;  /* 0x0000700c030085a7 */ /* 0x000ea400080010ff */
[----:B--2---:R-:W-:Y:S05]  /*8b60*/  @!P0 BRA `(.L_x_141) ;  /* 0xfffffffc00f08947 */ /* 0x004fea000383ffff */
[----:B------:R-:W-:Y:S05]  /*8b70*/  BRA `(.L_x_142) ;  /* 0xffffffb400c07947 */ /* 0x000fea000383ffff */
.L_x_77:
[----:B------:R-:W-:Y:S07]  /*8b80*/  MOV R3, UR7 ;  /* 0x0000000700037c02 */ /* 0x000fee0008000f00 */
.L_x_143:
[----:B-1----:R1:W2:Y:S02]  /*8b90*/  SYNCS.PHASECHK.TRANS64.TRYWAIT P0, [R3+URZ+0x78], R12 ;  /* 0x0000780c030075a7 */ /* 0x0022a400080011ff */
[----:B--2---:R-:W-:Y:S05]  /*8ba0*/  @!P0 NANOSLEEP.SYNCS 0x989680 ;  /* 0x009896800000895d */ /* 0x004fea0003900000 */
[----:B------:R-:W2:Y:S02]  /*8bb0*/  @!P0 SYNCS.PHASECHK.TRANS64 P0, [R3+URZ+0x78], R12 ;  /* 0x0000780c030085a7 */ /* 0x000ea400080010ff */
[----:B--2---:R-:W-:Y:S05]  /*8bc0*/  @!P0 BRA `(.L_x_143) ;  /* 0xfffffffc00f08947 */ /* 0x004fea000383ffff */
[----:B------:R-:W-:Y:S05]  /*8bd0*/  BRA `(.L_x_144) ;  /* 0xffffffb800407947 */ /* 0x000fea000383ffff */
.L_x_79:
[----:B------:R-:W-:-:S07]  /*8be0*/  MOV R0, UR7 ;  /* 0x0000000700007c02 */ /* 0x000fce0008000f00 */
.L_x_145:
[----:B-1----:R1:W3:Y:S02]  /*8bf0*/  SYNCS.PHASECHK.TRANS64.TRYWAIT P0, [R0+URZ+0x70], R3 ;  /* 0x00007003000075a7 */ /* 0x0022e400080011ff */
[----:B---3--:R-:W-:Y:S05]  /*8c00*/  @!P0 NANOSLEEP.SYNCS 0x989680 ;  /* 0x009896800000895d */ /* 0x008fea0003900000 */
[----:B------:R-:W3:Y:S02]  /*8c10*/  @!P0 SYNCS.PHASECHK.TRANS64 P0, [R0+URZ+0x70], R3 ;  /* 0x00007003000085a7 */ /* 0x000ee400080010ff */
[----:B---3--:R-:W-:Y:S05]  /*8c20*/  @!P0 BRA `(.L_x_145) ;  /* 0xfffffffc00f08947 */ /* 0x008fea000383ffff */
[----:B------:R-:W-:Y:S05]  /*8c30*/  BRA `(.L_x_146) ;  /* 0xffffffb800b07947 */ /* 0x000fea000383ffff */
.L_x_81:
[----:B--2---:R2:W4:Y:S02]  /*8c40*/  SYNCS.PHASECHK.TRANS64.TRYWAIT P0, [R0+URZ+0x90], R3 ;  /* 0x00009003000075a7 */ /* 0x00452400080011ff */
[----:B----4-:R-:W-:Y:S05]  /*8c50*/  @!P0 NANOSLEEP.SYNCS 0x989680 ;  /* 0x009896800000895d */ /* 0x010fea0003900000 */
[----:B------:R-:W4:Y:S02]  /*8c60*/  @!P0 SYNCS.PHASECHK.TRANS64 P0, [R0+URZ+0x90], R3 ;  /* 0x00009003000085a7 */ /* 0x000f2400080010ff */
[----:B----4-:R-:W-:Y:S05]  /*8c70*/  @!P0 BRA `(.L_x_81) ;  /* 0xfffffffc00f08947 */ /* 0x010fea000383ffff */
[----:B------:R-:W-:Y:S05]  /*8c80*/  BRA `(.L_x_147) ;  /* 0xffffffbc00787947 */ /* 0x000fea000383ffff */
.L_x_92:
[----:B-1----:R1:W3:Y:S02]  /*8c90*/  SYNCS.PHASECHK.TRANS64.TRYWAIT P1, [R3+URZ+0x60], R0 ;  /* 0x00006000030075a7 */ /* 0x0022e400080211ff */
[----:B---3--:R-:W-:Y:S05]  /*8ca0*/  @!P1 NANOSLEEP.SYNCS 0x989680 ;  /* 0x009896800000995d */ /* 0x008fea0003900000 */
[----:B------:R-:W3:Y:S02]  /*8cb0*/  @!P1 SYNCS.PHASECHK.TRANS64 P1, [R3+URZ+0x60], R0 ;  /* 0x00006000030095a7 */ /* 0x000ee400080210ff */
[----:B---3--:R-:W-:Y:S05]  /*8cc0*/  @!P1 BRA `(.L_x_92) ;  /* 0xfffffffc00f09947 */ /* 0x008fea000383ffff */
[----:B------:R-:W-:Y:S05]  /*8cd0*/  BRA `(.L_x_91) ;  /* 0xffffffc8009c7947 */ /* 0x000fea000383ffff */
.L_x_94:
[----:B-1----:R1:W4:Y:S02]  /*8ce0*/  SYNCS.PHASECHK.TRANS64.TRYWAIT P0, [R207+URZ+0xb0], R2 ;  /* 0x0000b002cf0075a7 */ /* 0x00232400080011ff */
[----:B----4-:R-:W-:Y:S05]  /*8cf0*/  @!P0 NANOSLEEP.SYNCS 0x989680 ;  /* 0x009896800000895d */ /* 0x010fea0003900000 */
[----:B------:R-:W4:Y:S02]  /*8d00*/  @!P0 SYNCS.PHASECHK.TRANS64 P0, [R207+URZ+0xb0], R2 ;  /* 0x0000b002cf0085a7 */ /* 0x000f2400080010ff */
[----:B----4-:R-:W-:Y:S05]  /*8d10*/  @!P0 BRA `(.L_x_94) ;  /* 0xfffffffc00f08947 */ /* 0x010fea000383ffff */
[----:B------:R-:W-:Y:S05]  /*8d20*/  BRA `(.L_x_93) ;  /* 0xffffffc800f87947 */ /* 0x000fea000383ffff */
.L_x_103:
[----:B--2---:R2:W3:Y:S02]  /*8d30*/  SYNCS.PHASECHK.TRANS64.TRYWAIT P0, [R210+URZ+0x60], R3 ;  /* 0x00006003d20075a7 */ /* 0x0044e400080011ff */
[----:B---3--:R-:W-:Y:S05]  /*8d40*/  @!P0 NANOSLEEP.SYNCS 0x989680 ;  /* 0x009896800000895d */ /* 0x008fea0003900000 */
[----:B------:R-:W3:Y:S02]  /*8d50*/  @!P0 SYNCS.PHASECHK.TRANS64 P0, [R210+URZ+0x60], R3 ;  /* 0x00006003d20085a7 */ /* 0x000ee400080010ff */
[----:B---3--:R-:W-:Y:S05]  /*8d60*/  @!P0 BRA `(.L_x_103) ;  /* 0xfffffffc00f08947 */ /* 0x008fea000383ffff */
[----:B------:R-:W-:Y:S05]  /*8d70*/  BRA `(.L_x_102) ;  /* 0xffffffe000047947 */ /* 0x000fea000383ffff */
        .weak           $__internal_0_$__cuda_sm10x_tcgen05_guardrail_trap_col_being_dealloced_not_returned_by_alloc
        .type           $__internal_0_$__cuda_sm10x_tcgen05_guardrail_trap_col_being_dealloced_not_returned_by_alloc,@function
        .size           $__internal_0_$__cuda_sm10x_tcgen05_guardrail_trap_col_being_dealloced_not_returned_by_alloc,($__internal_1_$__cuda_sm10x_tcgen05_guardrail_trap_phase_invalid_during_alloc - $__internal_0_$__cuda_sm10x_tcgen05_guardrail_trap_col_being_dealloced_not_returned_by_alloc)
$__internal_0_$__cuda_sm10x_tcgen05_guardrail_trap_col_being_dealloced_not_returned_by_alloc:
[----:B------:R-:W-:Y:S05]  /*8d80*/  BPT.TRAP 0x1 ;  /* 0x000000040000795c */ /* 0x000fea0000300000 */
[----:B------:R-:W-:-:S04]  /*8d90*/  HFMA2 R3, -RZ, RZ, 0, 0 ;  /* 0x00000000ff037431 */ /* 0x000fc800000001ff */
[----:B------:R-:W-:Y:S05]  /*8da0*/  RET.REL.NODEC R2 `(_ZN7cutlass13device_kernelINS_4gemm6kernel13GemmUniversalIN4cute5tupleIJiiiiEEENS1_10collective13CollectiveMmaINS1_35MainloopSm100TmaUmmaWarpSpecializedILi6ELi2ELi4ENS5_IJNS4_1CILi1EEESB_SB_EEEEENS5_IJNSA_ILi128EEESE_SE_EEENS_12float_e5m2_tENS5_IJSB_llEEESG_NS5_IJlSB_lEEENS4_8TiledMMAINS4_8MMA_AtomIJNS4_10MMA_TraitsINS4_19SM100_MMA_F8F6F4_SSEJSG_SG_fSE_SE_NS4_17integral_constantINS4_4UMMA5MajorELSP_1EEENSN_ISP_LSP_0EEENSN_INSO_7ScaleInELSS_0EEEST_EEEEEENS4_6LayoutISC_NS5_IJNSA_ILi0EEESX_SX_EEEEENS5_IJNS4_10UnderscoreES10_S10_EEEEENS4_13SM90_TMA_LOADENS4_14ComposedLayoutINS4_7SwizzleILi3ELi4ELi3EEENS4_18smem_ptr_flag_bitsILi8EEENSW_INS5_IJSE_NSA_ILi8EEEEEENS5_IJSB_SE_EEEEEEEvNS4_8identityES13_NS14_IS16_S18_NSW_INS5_IJS19_SE_EEENS5_IJSE_SB_EEEEEEEvS1E_EENS_8epilogue10collective18CollectiveEpilogueINS1K_23Sm100TmaWarpSpecializedILi2ELi2ELi64ELb0ELb0EEEJSF_NS5_IJNSW_ISE_SB_EENSW_INSA_ILi64EEESB_EEEEESG_SI_SG_SI_NS1K_6fusion15FusionCallbacksIS1O_NS1T_17LinearCombinationISG_fSG_fLNS_15FloatRoundStyleE2EEESF_S1S_JEEENS4_5SM1004TMEM4LOAD26SM100_TMEM_LOAD_32dp32b64xES13_NS14_INS15_ILi2ELi4ELi3EEES18_NSW_INS5_IJS19_S1Q_EEENS5_IJS1Q_SB_EEEEEEENS4_39AutoVectorizingCopyWithAssumedAlignmentILi128EEENS4_14SM90_TMA_STOREES27_S29_S29_EEEvvEEEEvNT_6ParamsE) ;  /* 0xffffff7002947950 */ /* 0x000fea0003c3ffff */
        .weak           $__internal_1_$__cuda_sm10x_tcgen05_guardrail_trap_phase_invalid_during_alloc
        .type           $__internal_1_$__cuda_sm10x_tcgen05_guardrail_trap_phase_invalid_during_alloc,@function
        .size           $__internal_1_$__cuda_sm10x_tcgen05_guardrail_trap_phase_invalid_during_alloc,($__internal_2_$__cuda_sm10x_tcgen05_guardrail_trap_unallocated_columns_being_dealloced - $__internal_1_$__cuda_sm10x_tcgen05_guardrail_trap_phase_invalid_during_alloc)
$__internal_1_$__cuda_sm10x_tcgen05_guardrail_trap_phase_invalid_during_alloc:
[----:B------:R-:W-:Y:S05]  /*8db0*/  BPT.TRAP 0x1 ;  /* 0x000000040000795c */ /* 0x000fea0000300000 */
[----:B------:R-:W-:-:S04]  /*8dc0*/  MOV R3, 0x0 ;  /* 0x0000000000037802 */ /* 0x000fc80000000f00 */
[----:B------:R-:W-:Y:S05]  /*8dd0*/  RET.REL.NODEC R2 `(_ZN7cutlass13device_kernelINS_4gemm6kernel13GemmUniversalIN4cute5tupleIJiiiiEEENS1_10collective13CollectiveMmaINS1_35MainloopSm100TmaUmmaWarpSpecializedILi6ELi2ELi4ENS5_IJNS4_1CILi1EEESB_SB_EEEEENS5_IJNSA_ILi128EEESE_SE_EEENS_12float_e5m2_tENS5_IJSB_llEEESG_NS5_IJlSB_lEEENS4_8TiledMMAINS4_8MMA_AtomIJNS4_10MMA_TraitsINS4_19SM100_MMA_F8F6F4_SSEJSG_SG_fSE_SE_NS4_17integral_constantINS4_4UMMA5MajorELSP_1EEENSN_ISP_LSP_0EEENSN_INSO_7ScaleInELSS_0EEEST_EEEEEENS4_6LayoutISC_NS5_IJNSA_ILi0EEESX_SX_EEEEENS5_IJNS4_10UnderscoreES10_S10_EEEEENS4_13SM90_TMA_LOADENS4_14ComposedLayoutINS4_7SwizzleILi3ELi4ELi3EEENS4_18smem_ptr_flag_bitsILi8EEENSW_INS5_IJSE_NSA_ILi8EEEEEENS5_IJSB_SE_EEEEEEEvNS4_8identityES13_NS14_IS16_S18_NSW_INS5_IJS19_SE_EEENS5_IJSE_SB_EEEEEEEvS1E_EENS_8epilogue10collective18CollectiveEpilogueINS1K_23Sm100TmaWarpSpecializedILi2ELi2ELi64ELb0ELb0EEEJSF_NS5_IJNSW_ISE_SB_EENSW_INSA_ILi64EEESB_EEEEESG_SI_SG_SI_NS1K_6fusion15FusionCallbacksIS1O_NS1T_17LinearCombinationISG_fSG_fLNS_15FloatRoundStyleE2EEESF_S1S_JEEENS4_5SM1004TMEM4LOAD26SM100_TMEM_LOAD_32dp32b64xES13_NS14_INS15_ILi2ELi4ELi3EEES18_NSW_INS5_IJS19_S1Q_EEENS5_IJS1Q_SB_EEEEEEENS4_39AutoVectorizingCopyWithAssumedAlignmentILi128EEENS4_14SM90_TMA_STOREES27_S29_S29_EEEvvEEEEvNT_6ParamsE) ;  /* 0xffffff7002887950 */ /* 0x000fea0003c3ffff */
        .weak           $__internal_2_$__cuda_sm10x_tcgen05_guardrail_trap_unallocated_columns_being_dealloced
        .type           $__internal_2_$__cuda_sm10x_tcgen05_guardrail_trap_unallocated_columns_being_dealloced,@function
        .size           $__internal_2_$__cuda_sm10x_tcgen05_guardrail_trap_unallocated_columns_being_dealloced,(.L_x_149 - $__internal_2_$__cuda_sm10x_tcgen05_guardrail_trap_unallocated_columns_being_dealloced)
$__internal_2_$__cuda_sm10x_tcgen05_guardrail_trap_unallocated_columns_being_dealloced:
[----:B------:R-:W-:Y:S05]  /*8de0*/  BPT.TRAP 0x1 ;  /* 0x000000040000795c */ /* 0x000fea0000300000 */
[----:B------:R-:W-:-:S04]  /*8df0*/  HFMA2 R3, -RZ, RZ, 0, 0 ;  /* 0x00000000ff037431 */ /* 0x000fc800000001ff */
[----:B------:R-:W-:Y:S05]  /*8e00*/  RET.REL.NODEC R2 `(_ZN7cutlass13device_kernelINS_4gemm6kernel13GemmUniversalIN4cute5tupleIJiiiiEEENS1_10collective13CollectiveMmaINS1_35MainloopSm100TmaUmmaWarpSpecializedILi6ELi2ELi4ENS5_IJNS4_1CILi1EEESB_SB_EEEEENS5_IJNSA_ILi128EEESE_SE_EEENS_12float_e5m2_tENS5_IJSB_llEEESG_NS5_IJlSB_lEEENS4_8TiledMMAINS4_8MMA_AtomIJNS4_10MMA_TraitsINS4_19SM100_MMA_F8F6F4_SSEJSG_SG_fSE_SE_NS4_17integral_constantINS4_4UMMA5MajorELSP_1EEENSN_ISP_LSP_0EEENSN_INSO_7ScaleInELSS_0EEEST_EEEEEENS4_6LayoutISC_NS5_IJNSA_ILi0EEESX_SX_EEEEENS5_IJNS4_10UnderscoreES10_S10_EEEEENS4_13SM90_TMA_LOADENS4_14ComposedLayoutINS4_7SwizzleILi3ELi4ELi3EEENS4_18smem_ptr_flag_bitsILi8EEENSW_INS5_IJSE_NSA_ILi8EEEEEENS5_IJSB_SE_EEEEEEEvNS4_8identityES13_NS14_IS16_S18_NSW_INS5_IJS19_SE_EEENS5_IJSE_SB_EEEEEEEvS1E_EENS_8epilogue10collective18CollectiveEpilogueINS1K_23Sm100TmaWarpSpecializedILi2ELi2ELi64ELb0ELb0EEEJSF_NS5_IJNSW_ISE_SB_EENSW_INSA_ILi64EEESB_EEEEESG_SI_SG_SI_NS1K_6fusion15FusionCallbacksIS1O_NS1T_17LinearCombinationISG_fSG_fLNS_15FloatRoundStyleE2EEESF_S1S_JEEENS4_5SM1004TMEM4LOAD26SM100_TMEM_LOAD_32dp32b64xES13_NS14_INS15_ILi2ELi4ELi3EEES18_NSW_INS5_IJS19_S1Q_EEENS5_IJS1Q_SB_EEEEEEENS4_39AutoVectorizingCopyWithAssumedAlignmentILi128EEENS4_14SM90_TMA_STOREES27_S29_S29_EEEvvEEEEvNT_6ParamsE) ;  /* 0xffffff70027c7950 */ /* 0x000fea0003c3ffff */
.L_x_148:
[----:B------:R-:W-:-:S00]  /*8e10*/  BRA `(.L_x_148) ;  /* 0xfffffffc00fc7947 */ /* 0x000fc0000383ffff */
[----:B------:R-:W-:-:S00]  /*8e20*/  NOP ;  /* 0x0000000000007918 */ /* 0x000fc00000000000 */
        /* <DEDUP_REMOVED lines=13> */
.L_x_149:


//--------------------- .nv.global.init           --------------------------
	.section	.nv.global.init,"aw",@progbits
.nv.global.init:
	.type		$str$27,@object
	.size		$str$27,($str$28 - $str$27)
$str$27:
        /*0000*/ 	.byte	0x28, 0x61, 0x64, 0x64, 0x72, 0x65, 0x73, 0x73, 0x20, 0x26, 0x20, 0x6d, 0x61, 0x73, 0x6b, 0x29
        /*0010*/ 	.byte	0x20, 0x3d, 0x3d, 0x20, 0x30, 0x00
	.type		$str$28,@object
	.size		$str$28,($str$26 - $str$28)
$str$28:
        /*0016*/ 	.byte	0x2f, 0x74, 0x6d, 0x70, 0x2f, 0x63, 0x75, 0x74, 0x6c, 0x61, 0x73, 0x73, 0x5f, 0x73, 0x77, 0x65
        /*0026*/ 	.byte	0x65, 0x70, 0x5f, 0x73, 0x72, 0x63, 0x2f, 0x69, 0x6e, 0x63, 0x6c, 0x75, 0x64, 0x65, 0x2f, 0x63
        /*0036*/ 	.byte	0x75, 0x74, 0x65, 0x2f, 0x70, 0x6f, 0x69, 0x6e, 0x74, 0x65, 0x72, 0x5f, 0x66, 0x6c, 0x61, 0x67
        /*0046*/ 	.byte	0x67, 0x65, 0x64, 0x2e, 0x68, 0x70, 0x70, 0x00
	.type		$str$26,@object
	.size		$str$26,($str$25 - $str$26)
$str$26:
        /*004e*/ 	.byte	0x2f, 0x74, 0x6d, 0x70, 0x2f, 0x63, 0x75, 0x74, 0x6c, 0x61, 0x73, 0x73, 0x5f, 0x73, 0x77, 0x65
        /*005e*/ 	.byte	0x65, 0x70, 0x5f, 0x73, 0x72, 0x63, 0x2f, 0x69, 0x6e, 0x63, 0x6c, 0x75, 0x64, 0x65, 0x2f, 0x63
        /*006e*/ 	.byte	0x75, 0x74, 0x65, 0x2f, 0x61, 0x74, 0x6f, 0x6d, 0x2f, 0x63, 0x6f, 0x70, 0x79, 0x5f, 0x74, 0x72
        /*007e*/ 	.byte	0x61, 0x69, 0x74, 0x73, 0x5f, 0x73, 0x6d, 0x31, 0x30, 0x30, 0x2e, 0x68, 0x70, 0x70, 0x00
	.type		$str$25,@object
	.size		$str$25,(__unnamed_1 - $str$25)
$str$25:
        /*008d*/ 	.byte	0x28, 0x28, 0x75, 0x69, 0x6e, 0x74, 0x33, 0x32, 0x5f, 0x74, 0x28, 0x74, 0x68, 0x72, 0x65, 0x61
        /*009d*/ 	.byte	0x64, 0x49, 0x64, 0x78, 0x2e, 0x78, 0x29, 0x20, 0x2f, 0x20, 0x33, 0x32, 0x29, 0x20, 0x25, 0x20
        /*00ad*/ 	.byte	0x34, 0x29, 0x20, 0x3d, 0x3d, 0x20, 0x28, 0x28, 0x28, 0x74, 0x6d, 0x65, 0x6d, 0x5f, 0x61, 0x64
        /*00bd*/ 	.byte	0x64, 0x72, 0x20, 0x3e, 0x3e, 0x20, 0x31, 0x36, 0x29, 0x20, 0x2f, 0x20, 0x33, 0x32, 0x29, 0x20
        /*00cd*/ 	.byte	0x25, 0x20, 0x34, 0x29, 0x00
	.type		__unnamed_1,@object
	.size		__unnamed_1,(__unnamed_2 - __unnamed_1)
__unnamed_1:
        /*00d2*/ 	.byte	0x61, 0x75, 0x74, 0x6f, 0x20, 0x63, 0x75, 0x74, 0x65, 0x3a, 0x3a, 0x61, 0x73, 0x5f, 0x70, 0x6f
        /* <DEDUP_REMOVED lines=24> */
        /*0262*/ 	.byte	0x43, 0x3c, 0x38, 0x31, 0x39, 0x32, 0x3e, 0x3e, 0x3e, 0x3e, 0x5d, 0x00
	.type		__unnamed_2,@object
	.size		__unnamed_2,(.L_2 - __unnamed_2)
__unnamed_2:
        /* <DEDUP_REMOVED lines=42> */
        /*050e*/ 	.byte	0x3e, 0x3e, 0x3e, 0x3e, 0x5d, 0x00
.L_2:


//--------------------- .nv.shared._ZN7cutlass13device_kernelINS_4gemm6kernel13GemmUniversalIN4cute5tupleIJiiiiEEENS1_10collective13CollectiveMmaINS1_35MainloopSm100TmaUmmaWarpSpecializedILi6ELi2ELi4ENS5_IJNS4_1CILi1EEESB_SB_EEEEENS5_IJNSA_ILi128EEESE_SE_EEENS_12float_e5m2_tENS5_IJSB_llEEESG_NS5_IJlSB_lEEENS4_8TiledMMAINS4_8MMA_AtomIJNS4_10MMA_TraitsINS4_19SM100_MMA_F8F6F4_SSEJSG_SG_fSE_SE_NS4_17integral_constantINS4_4UMMA5MajorELSP_1EEENSN_ISP_LSP_0EEENSN_INSO_7ScaleInELSS_0EEEST_EEEEEENS4_6LayoutISC_NS5_IJNSA_ILi0EEESX_SX_EEEEENS5_IJNS4_10UnderscoreES10_S10_EEEEENS4_13SM90_TMA_LOADENS4_14ComposedLayoutINS4_7SwizzleILi3ELi4ELi3EEENS4_18smem_ptr_flag_bitsILi8EEENSW_INS5_IJSE_NSA_ILi8EEEEEENS5_IJSB_SE_EEEEEEEvNS4_8identityES13_NS14_IS16_S18_NSW_INS5_IJS19_SE_EEENS5_IJSE_SB_EEEEEEEvS1E_EENS_8epilogue10collective18CollectiveEpilogueINS1K_23Sm100TmaWarpSpecializedILi2ELi2ELi64ELb0ELb0EEEJSF_NS5_IJNSW_ISE_SB_EENSW_INSA_ILi64EEESB_EEEEESG_SI_SG_SI_NS1K_6fusion15FusionCallbacksIS1O_NS1T_17LinearCombinationISG_fSG_fLNS_15FloatRoundStyleE2EEESF_S1S_JEEENS4_5SM1004TMEM4LOAD26SM100_TMEM_LOAD_32dp32b64xES13_NS14_INS15_ILi2ELi4ELi3EEES18_NSW_INS5_IJS19_S1Q_EEENS5_IJS1Q_SB_EEEEEEENS4_39AutoVectorizingCopyWithAssumedAlignmentILi128EEENS4_14SM90_TMA_STOREES27_S29_S29_EEEvvEEEEvNT_6ParamsE --------------------------
	.section	.nv.shared._ZN7cutlass13device_kernelINS_4gemm6kernel13GemmUniversalIN4cute5tupleIJiiiiEEENS1_10collective13CollectiveMmaINS1_35MainloopSm100TmaUmmaWarpSpecializedILi6ELi2ELi4ENS5_IJNS4_1CILi1EEESB_SB_EEEEENS5_IJNSA_ILi128EEESE_SE_EEENS_12float_e5m2_tENS5_IJSB_llEEESG_NS5_IJlSB_lEEENS4_8TiledMMAINS4_8MMA_AtomIJNS4_10MMA_TraitsINS4_19SM100_MMA_F8F6F4_SSEJSG_SG_fSE_SE_NS4_17integral_constantINS4_4UMMA5MajorELSP_1EEENSN_ISP_LSP_0EEENSN_INSO_7ScaleInELSS_0EEEST_EEEEEENS4_6LayoutISC_NS5_IJNSA_ILi0EEESX_SX_EEEEENS5_IJNS4_10UnderscoreES10_S10_EEEEENS4_13SM90_TMA_LOADENS4_14ComposedLayoutINS4_7SwizzleILi3ELi4ELi3EEENS4_18smem_ptr_flag_bitsILi8EEENSW_INS5_IJSE_NSA_ILi8EEEEEENS5_IJSB_SE_EEEEEEEvNS4_8identityES13_NS14_IS16_S18_NSW_INS5_IJS19_SE_EEENS5_IJSE_SB_EEEEEEEvS1E_EENS_8epilogue10collective18CollectiveEpilogueINS1K_23Sm100TmaWarpSpecializedILi2ELi2ELi64ELb0ELb0EEEJSF_NS5_IJNSW_ISE_SB_EENSW_INSA_ILi64EEESB_EEEEESG_SI_SG_SI_NS1K_6fusion15FusionCallbacksIS1O_NS1T_17LinearCombinationISG_fSG_fLNS_15FloatRoundStyleE2EEESF_S1S_JEEENS4_5SM1004TMEM4LOAD26SM100_TMEM_LOAD_32dp32b64xES13_NS14_INS15_ILi2ELi4ELi3EEES18_NSW_INS5_IJS19_S1Q_EEENS5_IJS1Q_SB_EEEEEEENS4_39AutoVectorizingCopyWithAssumedAlignmentILi128EEENS4_14SM90_TMA_STOREES27_S29_S29_EEEvvEEEEvNT_6ParamsE,"aw",@nobits
	.sectionflags	@""
	.align	16
	.zero		1024


//--------------------- .nv.shared.reserved.0     --------------------------
	.section	.nv.shared.reserved.0,"aw",@nobits
	.weak		__nv_reservedSMEM_offset_0_alias
	.size		__nv_reservedSMEM_offset_0_alias, 0, 64
	.other		__nv_reservedSMEM_offset_0_alias,@"STO_CUDA_RESERVED_SHARED STV_DEFAULT"
__nv_reservedSMEM_offset_0_alias:
	.zero		0
.nv.shared.reserved.0:
	.zero		64
	.weak		__nv_reservedSMEM_tcgen05_partition
	.type		__nv_reservedSMEM_tcgen05_partition,@object
	.size		__nv_reservedSMEM_tcgen05_partition,(.L_0 - __nv_reservedSMEM_tcgen05_partition)
__nv_reservedSMEM_tcgen05_partition:
	.zero		32
.L_0:


//--------------------- .nv.global                --------------------------
	.section	.nv.global,"aw",@nobits
.nv.global:
	.type		_ZN40_INTERNAL_606239d6_4_k_cu_5658c6c4_342254cute1_E,@object
	.size		_ZN40_INTERNAL_606239d6_4_k_cu_5658c6c4_342254cute1_E,(_ZN40_INTERNAL_606239d6_4_k_cu_5658c6c4_342254cuda3std3__45__cpo6cbeginE - _ZN40_INTERNAL_606239d6_4_k_cu_5658c6c4_342254cute1_E)
_ZN40_INTERNAL_606239d6_4_k_cu_5658c6c4_342254cute1_E:
	.zero		1
	.type		_ZN40_INTERNAL_606239d6_4_k_cu_5658c6c4_342254cuda3std3__45__cpo6cbeginE,@object
	.size		_ZN40_INTERNAL_606239d6_4_k_cu_5658c6c4_342254cuda3std3__45__cpo6cbeginE,(_ZN40_INTERNAL_606239d6_4_k_cu_5658c6c4_342254cuda3std3__48in_placeE - _ZN40_INTERNAL_606239d6_4_k_cu_5658c6c4_342254cuda3std3__45__cpo6cbeginE)
_ZN40_INTERNAL_606239d6_4_k_cu_5658c6c4_342254cuda3std3__45__cpo6cbeginE:
	.zero		1
	.type		_ZN40_INTERNAL_606239d6_4_k_cu_5658c6c4_342254cuda3std3__48in_placeE,@object
	.size		_ZN40_INTERNAL_606239d6_4_k_cu_5658c6c4_342254cuda3std3__48in_placeE,(_ZN40_INTERNAL_606239d6_4_k_cu_5658c6c4_342254cuda3std6ranges3__45__cpo9iter_moveE - _ZN40_INTERNAL_606239d6_4_k_cu_5658c6c4_342254cuda3std3__48in_placeE)
_ZN40_INTERNAL_606239d6_4_k_cu_5658c6c4_342254cuda3std3__48in_placeE:
	.zero		1
	.type		_ZN40_INTERNAL_606239d6_4_k_cu_5658c6c4_342254cuda3std6ranges3__45__cpo9iter_moveE,@object
	.size		_ZN40_INTERNAL_606239d6_4_k_cu_5658c6c4_342254cuda3std6ranges3__45__cpo9iter_moveE,(_ZN40_INTERNAL_606239d6_4_k_cu_5658c6c4_342254cuda3std3__45__cpo5beginE - _ZN40_INTERNAL_606239d6_4_k_cu_5658c6c4_342254cuda3std6ranges3__45__cpo9iter_moveE)
_ZN40_INTERNAL_606239d6_4_k_cu_5658c6c4_342254cuda3std6ranges3__45__cpo9iter_moveE:
	.zero		1
	.type		_ZN40_INTERNAL_606239d6_4_k_cu_5658c6c4_342254cuda3std3__45__cpo5beginE,@object
	.size		_ZN40_INTERNAL_606239d6_4_k_cu_5658c6c4_342254cuda3std3__45__cpo5beginE,(_ZN40_INTERNAL_606239d6_4_k_cu_5658c6c4_342254cuda3std3__442_GLOBAL__N__606239d6_4_k_cu_5658c6c4_342256ignoreE - _ZN40_INTERNAL_606239d6_4_k_cu_5658c6c4_342254cuda3std3__45__cpo5beginE)
_ZN40_INTERNAL_606239d6_4_k_cu_5658c6c4_342254cuda3std3__45__cpo5beginE:
	.zero		1
	.type		_ZN40_INTERNAL_606239d6_4_k_cu_5658c6c4_342254cuda3std3__442_GLOBAL__N__606239d6_4_k_cu_5658c6c4_342256ignoreE,@object
	.size		_ZN40_INTERNAL_606239d6_4_k_cu_5658c6c4_342254cuda3std3__442_GLOBAL__N__606239d6_4_k_cu_5658c6c4_342256ignoreE,(_ZN40_INTERNAL_606239d6_4_k_cu_5658c6c4_342254cute7productE - _ZN40_INTERNAL_606239d6_4_k_cu_5658c6c4_342254cuda3std3__442_GLOBAL__N__606239d6_4_k_cu_5658c6c4_342256ignoreE)
_ZN40_INTERNAL_606239d6_4_k_cu_5658c6c4_342254cuda3std3__442_GLOBAL__N__606239d6_4_k_cu_5658c6c4_342256ignoreE:
	.zero		1
	.type		_ZN40_INTERNAL_606239d6_4_k_cu_5658c6c4_342254cute7productE,@object
	.size		_ZN40_INTERNAL_606239d6_4_k_cu_5658c6c4_342254cute7productE,(_ZN40_INTERNAL_606239d6_4_k_cu_5658c6c4_342254cuda3std3__45__cpo3endE - _ZN40_INTERNAL_606239d6_4_k_cu_5658c6c4_342254cute7productE)
_ZN40_INTERNAL_606239d6_4_k_cu_5658c6c4_342254cute7productE:
	.zero		1
	.type		_ZN40_INTERNAL_606239d6_4_k_cu_5658c6c4_342254cuda3std3__45__cpo3endE,@object
	.size		_ZN40_INTERNAL_606239d6_4_k_cu_5658c6c4_342254cuda3std3__45__cpo3endE,(_ZN40_INTERNAL_606239d6_4_k_cu_5658c6c4_342254cuda3std3__419piecewise_constructE - _ZN40_INTERNAL_606239d6_4_k_cu_5658c6c4_342254cuda3std3__45__cpo3endE)
_ZN40_INTERNAL_606239d6_4_k_cu_5658c6c4_342254cuda3std3__45__cpo3endE:
	.zero		1
	.type		_ZN40_INTERNAL_606239d6_4_k_cu_5658c6c4_342254cuda3std3__419piecewise_constructE,@object
	.size		_ZN40_INTERNAL_606239d6_4_k_cu_5658c6c4_342254cuda3std3__419piecewise_constructE,(_ZN40_INTERNAL_606239d6_4_k_cu_5658c6c4_342254cuda3std3__45__cpo4cendE - _ZN40_INTERNAL_606239d6_4_k_cu_5658c6c4_342254cuda3std3__419piecewise_constructE)
_ZN40_INTERNAL_606239d6_4_k_cu_5658c6c4_342254cuda3std3__419piecewise_constructE:
	.zero		1
	.type		_ZN40_INTERNAL_606239d6_4_k_cu_5658c6c4_342254cuda3std3__45__cpo4cendE,@object
	.size		_ZN40_INTERNAL_606239d6_4_k_cu_5658c6c4_342254cuda3std3__45__cpo4cendE,(_ZN40_INTERNAL_606239d6_4_k_cu_5658c6c4_342254cuda3std6ranges3__45__cpo4swapE - _ZN40_INTERNAL_606239d6_4_k_cu_5658c6c4_342254cuda3std3__45__cpo4cendE)
_ZN40_INTERNAL_606239d6_4_k_cu_5658c6c4_342254cuda3std3__45__cpo4cendE:
	.zero		1
	.type		_ZN40_INTERNAL_606239d6_4_k_cu_5658c6c4_342254cuda3std6ranges3__45__cpo4swapE,@object
	.size		_ZN40_INTERNAL_606239d6_4_k_cu_5658c6c4_342254cuda3std6ranges3__45__cpo4swapE,(.L_10 - _ZN40_INTERNAL_606239d6_4_k_cu_5658c6c4_342254cuda3std6ranges3__45__cpo4swapE)
_ZN40_INTERNAL_606239d6_4_k_cu_5658c6c4_342254cuda3std6ranges3__45__cpo4swapE:
	.zero		1
.L_10:


//--------------------- .nv.constant0._ZN7cutlass13device_kernelINS_4gemm6kernel13GemmUniversalIN4cute5tupleIJiiiiEEENS1_10collective13CollectiveMmaINS1_35MainloopSm100TmaUmmaWarpSpecializedILi6ELi2ELi4ENS5_IJNS4_1CILi1EEESB_SB_EEEEENS5_IJNSA_ILi128EEESE_SE_EEENS_12float_e5m2_tENS5_IJSB_llEEESG_NS5_IJlSB_lEEENS4_8TiledMMAINS4_8MMA_AtomIJNS4_10MMA_TraitsINS4_19SM100_MMA_F8F6F4_SSEJSG_SG_fSE_SE_NS4_17integral_constantINS4_4UMMA5MajorELSP_1EEENSN_ISP_LSP_0EEENSN_INSO_7ScaleInELSS_0EEEST_EEEEEENS4_6LayoutISC_NS5_IJNSA_ILi0EEESX_SX_EEEEENS5_IJNS4_10UnderscoreES10_S10_EEEEENS4_13SM90_TMA_LOADENS4_14ComposedLayoutINS4_7SwizzleILi3ELi4ELi3EEENS4_18smem_ptr_flag_bitsILi8EEENSW_INS5_IJSE_NSA_ILi8EEEEEENS5_IJSB_SE_EEEEEEEvNS4_8identityES13_NS14_IS16_S18_NSW_INS5_IJS19_SE_EEENS5_IJSE_SB_EEEEEEEvS1E_EENS_8epilogue10collective18CollectiveEpilogueINS1K_23Sm100TmaWarpSpecializedILi2ELi2ELi64ELb0ELb0EEEJSF_NS5_IJNSW_ISE_SB_EENSW_INSA_ILi64EEESB_EEEEESG_SI_SG_SI_NS1K_6fusion15FusionCallbacksIS1O_NS1T_17LinearCombinationISG_fSG_fLNS_15FloatRoundStyleE2EEESF_S1S_JEEENS4_5SM1004TMEM4LOAD26SM100_TMEM_LOAD_32dp32b64xES13_NS14_INS15_ILi2ELi4ELi3EEES18_NSW_INS5_IJS19_S1Q_EEENS5_IJS1Q_SB_EEEEEEENS4_39AutoVectorizingCopyWithAssumedAlignmentILi128EEENS4_14SM90_TMA_STOREES27_S29_S29_EEEvvEEEEvNT_6ParamsE --------------------------
	.section	.nv.constant0._ZN7cutlass13device_kernelINS_4gemm6kernel13GemmUniversalIN4cute5tupleIJiiiiEEENS1_10collective13CollectiveMmaINS1_35MainloopSm100TmaUmmaWarpSpecializedILi6ELi2ELi4ENS5_IJNS4_1CILi1EEESB_SB_EEEEENS5_IJNSA_ILi128EEESE_SE_EEENS_12float_e5m2_tENS5_IJSB_llEEESG_NS5_IJlSB_lEEENS4_8TiledMMAINS4_8MMA_AtomIJNS4_10MMA_TraitsINS4_19SM100_MMA_F8F6F4_SSEJSG_SG_fSE_SE_NS4_17integral_constantINS4_4UMMA5MajorELSP_1EEENSN_ISP_LSP_0EEENSN_INSO_7ScaleInELSS_0EEEST_EEEEEENS4_6LayoutISC_NS5_IJNSA_ILi0EEESX_SX_EEEEENS5_IJNS4_10UnderscoreES10_S10_EEEEENS4_13SM90_TMA_LOADENS4_14ComposedLayoutINS4_7SwizzleILi3ELi4ELi3EEENS4_18smem_ptr_flag_bitsILi8EEENSW_INS5_IJSE_NSA_ILi8EEEEEENS5_IJSB_SE_EEEEEEEvNS4_8identityES13_NS14_IS16_S18_NSW_INS5_IJS19_SE_EEENS5_IJSE_SB_EEEEEEEvS1E_EENS_8epilogue10collective18CollectiveEpilogueINS1K_23Sm100TmaWarpSpecializedILi2ELi2ELi64ELb0ELb0EEEJSF_NS5_IJNSW_ISE_SB_EENSW_INSA_ILi64EEESB_EEEEESG_SI_SG_SI_NS1K_6fusion15FusionCallbacksIS1O_NS1T_17LinearCombinationISG_fSG_fLNS_15FloatRoundStyleE2EEESF_S1S_JEEENS4_5SM1004TMEM4LOAD26SM100_TMEM_LOAD_32dp32b64xES13_NS14_INS15_ILi2ELi4ELi3EEES18_NSW_INS5_IJS19_S1Q_EEENS5_IJS1Q_SB_EEEEEEENS4_39AutoVectorizingCopyWithAssumedAlignmentILi128EEENS4_14SM90_TMA_STOREES27_S29_S29_EEEvvEEEEvNT_6ParamsE,"a",@progbits
	.sectionflags	@""
	.align	4
.nv.constant0._ZN7cutlass13device_kernelINS_4gemm6kernel13GemmUniversalIN4cute5tupleIJiiiiEEENS1_10collective13CollectiveMmaINS1_35MainloopSm100TmaUmmaWarpSpecializedILi6ELi2ELi4ENS5_IJNS4_1CILi1EEESB_SB_EEEEENS5_IJNSA_ILi128EEESE_SE_EEENS_12float_e5m2_tENS5_IJSB_llEEESG_NS5_IJlSB_lEEENS4_8TiledMMAINS4_8MMA_AtomIJNS4_10MMA_TraitsINS4_19SM100_MMA_F8F6F4_SSEJSG_SG_fSE_SE_NS4_17integral_constantINS4_4UMMA5MajorELSP_1EEENSN_ISP_LSP_0EEENSN_INSO_7ScaleInELSS_0EEEST_EEEEEENS4_6LayoutISC_NS5_IJNSA_ILi0EEESX_SX_EEEEENS5_IJNS4_10UnderscoreES10_S10_EEEEENS4_13SM90_TMA_LOADENS4_14ComposedLayoutINS4_7SwizzleILi3ELi4ELi3EEENS4_18smem_ptr_flag_bitsILi8EEENSW_INS5_IJSE_NSA_ILi8EEEEEENS5_IJSB_SE_EEEEEEEvNS4_8identityES13_NS14_IS16_S18_NSW_INS5_IJS19_SE_EEENS5_IJSE_SB_EEEEEEEvS1E_EENS_8epilogue10collective18CollectiveEpilogueINS1K_23Sm100TmaWarpSpecializedILi2ELi2ELi64ELb0ELb0EEEJSF_NS5_IJNSW_ISE_SB_EENSW_INSA_ILi64EEESB_EEEEESG_SI_SG_SI_NS1K_6fusion15FusionCallbacksIS1O_NS1T_17LinearCombinationISG_fSG_fLNS_15FloatRoundStyleE2EEESF_S1S_JEEENS4_5SM1004TMEM4LOAD26SM100_TMEM_LOAD_32dp32b64xES13_NS14_INS15_ILi2ELi4ELi3EEES18_NSW_INS5_IJS19_S1Q_EEENS5_IJS1Q_SB_EEEEEEENS4_39AutoVectorizingCopyWithAssumedAlignmentILi128EEENS4_14SM90_TMA_STOREES27_S29_S29_EEEvvEEEEvNT_6ParamsE:
	.zero		2944


//--------------------- SYMBOLS --------------------------

	.type		.nv.reservedSmem.offset0,@object
	.size		.nv.reservedSmem.offset0,0x4
	.type		.nv.reservedSmem.cap,@object
	.size		.nv.reservedSmem.cap,0x4
	.type		__assertfail,@function
